	.target	sm_90a

	.elftype	@"ET_EXEC"


//--------------------- .note.nv.tkinfo           --------------------------
	.section	.note.nv.tkinfo,"",@"SHT_NOTE"
	.sectionflags	@"SHF_NOTE_NV_TKINFO"
	.tkinfo
        /*0018*/ 	.word	0x00000002
        /*0030*/ 	.string	""
        /*0030*/ 	.string	"ptxas"
        /*0030*/ 	.string	"Cuda compilation tools, release 13.0, V13.0.88"
        /*0030*/ 	.string	"Build cuda_13.0.r13.0/compiler.36424714_0"
        /*0030*/ 	.string	"-v  -suppress-debug-info  -lineinfo  -arch sm_90a "



//--------------------- .note.nv.cuinfo           --------------------------
	.section	.note.nv.cuinfo,"",@"SHT_NOTE"
	.sectionflags	@"SHF_NOTE_NV_CUINFO"
        /*0018*/ 	.short	0x0002
        /*001a*/ 	.short	0x005a
        /*001c*/ 	.short	0x0082
	.zero		2


//--------------------- .nv.info                  --------------------------
	.section	.nv.info,"",@"SHT_CUDA_INFO"
	.align	4


	//----- nvinfo : EIATTR_REGCOUNT
	.align		4
        /*0000*/ 	.byte	0x04, 0x2f
        /*0002*/ 	.short	(.L_1 - .L_0)
	.align		4
.L_0:
        /*0004*/ 	.word	index@(gluon_wgmma)
        /*0008*/ 	.word	0x0000009a


	//----- nvinfo : EIATTR_FRAME_SIZE
	.align		4
.L_1:
        /*000c*/ 	.byte	0x04, 0x11
        /*000e*/ 	.short	(.L_3 - .L_2)
	.align		4
.L_2:
        /*0010*/ 	.word	index@(gluon_wgmma)
        /*0014*/ 	.word	0x00000000


	//----- nvinfo : EIATTR_MIN_STACK_SIZE
	.align		4
.L_3:
        /*0018*/ 	.byte	0x04, 0x12
        /*001a*/ 	.short	(.L_5 - .L_4)
	.align		4
.L_4:
        /*001c*/ 	.word	index@(gluon_wgmma)
        /*0020*/ 	.word	0x00000000
.L_5:


//--------------------- .nv.compat                --------------------------
	.section	.nv.compat,"",@"SHT_CUDA_COMPAT_INFO"
	.align	4
        /*0000*/ 	.byte	0x02, 0x09, 0x01, 0x00, 0x02, 0x02, 0x04, 0x00, 0x02, 0x05, 0x05, 0x00, 0x03, 0x07, 0x01, 0x01
        /*0010*/ 	.byte	0x02, 0x03, 0x03, 0x00, 0x02, 0x06, 0x01, 0x00, 0x04, 0x0b, 0x08, 0x00, 0x00, 0x00, 0x00, 0x00
        /*0020*/ 	.byte	0x00, 0x00, 0x00, 0x00


//--------------------- .nv.info.gluon_wgmma      --------------------------
	.section	.nv.info.gluon_wgmma,"",@"SHT_CUDA_INFO"
	.sectionflags	@""
	.align	4


	//----- nvinfo : EIATTR_CUDA_API_VERSION
	.align		4
        /*0000*/ 	.byte	0x04, 0x37
        /*0002*/ 	.short	(.L_7 - .L_6)
.L_6:
        /*0004*/ 	.word	0x00000082


	//----- nvinfo : EIATTR_KPARAM_INFO
	.align		4
.L_7:
        /*0008*/ 	.byte	0x04, 0x17
        /*000a*/ 	.short	(.L_9 - .L_8)
.L_8:
        /*000c*/ 	.word	0x00000000
        /*0010*/ 	.short	0x000a
        /*0012*/ 	.short	0x0048
        /*0014*/ 	.byte	0x00, 0xf4, 0x21, 0x00


	//----- nvinfo : EIATTR_KPARAM_INFO
	.align		4
.L_9:
        /*0018*/ 	.byte	0x04, 0x17
        /*001a*/ 	.short	(.L_11 - .L_10)
.L_10:
        /*001c*/ 	.word	0x00000000
        /*0020*/ 	.short	0x0009
        /*0022*/ 	.short	0x0040
        /*0024*/ 	.byte	0x00, 0xf4, 0x21, 0x00


	//----- nvinfo : EIATTR_KPARAM_INFO
	.align		4
.L_11:
        /*0028*/ 	.byte	0x04, 0x17
        /*002a*/ 	.short	(.L_13 - .L_12)
.L_12:
        /*002c*/ 	.word	0x00000000
        /*0030*/ 	.short	0x0008
        /*0032*/ 	.short	0x0038
        /*0034*/ 	.byte	0x00, 0xf0, 0x21, 0x00


	//----- nvinfo : EIATTR_KPARAM_INFO
	.align		4
.L_13:
        /*0038*/ 	.byte	0x04, 0x17
        /*003a*/ 	.short	(.L_15 - .L_14)
.L_14:
        /*003c*/ 	.word	0x00000000
        /*0040*/ 	.short	0x0007
        /*0042*/ 	.short	0x0030
        /*0044*/ 	.byte	0x00, 0xf0, 0x21, 0x00


	//----- nvinfo : EIATTR_KPARAM_INFO
	.align		4
.L_15:
        /*0048*/ 	.byte	0x04, 0x17
        /*004a*/ 	.short	(.L_17 - .L_16)
.L_16:
        /*004c*/ 	.word	0x00000000
        /*0050*/ 	.short	0x0006
        /*0052*/ 	.short	0x0028
        /*0054*/ 	.byte	0x00, 0xf0, 0x21, 0x00


	//----- nvinfo : EIATTR_KPARAM_INFO
	.align		4
.L_17:
        /*0058*/ 	.byte	0x04, 0x17
        /*005a*/ 	.short	(.L_19 - .L_18)
.L_18:
        /*005c*/ 	.word	0x00000000
        /*0060*/ 	.short	0x0005
        /*0062*/ 	.short	0x0020
        /*0064*/ 	.byte	0x00, 0xf0, 0x11, 0x00


	//----- nvinfo : EIATTR_KPARAM_INFO
	.align		4
.L_19:
        /*0068*/ 	.byte	0x04, 0x17
        /*006a*/ 	.short	(.L_21 - .L_20)
.L_20:
        /*006c*/ 	.word	0x00000000
        /*0070*/ 	.short	0x0004
        /*0072*/ 	.short	0x001c
        /*0074*/ 	.byte	0x00, 0xf0, 0x11, 0x00


	//----- nvinfo : EIATTR_KPARAM_INFO
	.align		4
.L_21:
        /*0078*/ 	.byte	0x04, 0x17
        /*007a*/ 	.short	(.L_23 - .L_22)
.L_22:
        /*007c*/ 	.word	0x00000000
        /*0080*/ 	.short	0x0003
        /*0082*/ 	.short	0x0018
        /*0084*/ 	.byte	0x00, 0xf0, 0x11, 0x00


	//----- nvinfo : EIATTR_KPARAM_INFO
	.align		4
.L_23:
        /*0088*/ 	.byte	0x04, 0x17
        /*008a*/ 	.short	(.L_25 - .L_24)
.L_24:
        /*008c*/ 	.word	0x00000000
        /*0090*/ 	.short	0x0002
        /*0092*/ 	.short	0x0010
        /*0094*/ 	.byte	0x00, 0xf4, 0x21, 0x00


	//----- nvinfo : EIATTR_KPARAM_INFO
	.align		4
.L_25:
        /*0098*/ 	.byte	0x04, 0x17
        /*009a*/ 	.short	(.L_27 - .L_26)
.L_26:
        /*009c*/ 	.word	0x00000000
        /*00a0*/ 	.short	0x0001
        /*00a2*/ 	.short	0x0008
        /*00a4*/ 	.byte	0x00, 0xf4, 0x21, 0x00


	//----- nvinfo : EIATTR_KPARAM_INFO
	.align		4
.L_27:
        /*00a8*/ 	.byte	0x04, 0x17
        /*00aa*/ 	.short	(.L_29 - .L_28)
.L_28:
        /*00ac*/ 	.word	0x00000000
        /*00b0*/ 	.short	0x0000
        /*00b2*/ 	.short	0x0000
        /*00b4*/ 	.byte	0x00, 0xf4, 0x21, 0x00


	//----- nvinfo : EIATTR_SPARSE_MMA_MASK
	.align		4
.L_29:
        /*00b8*/ 	.byte	0x03, 0x50
        /*00ba*/ 	.short	0x0000


	//----- nvinfo : EIATTR_MAXREG_COUNT
	.align		4
        /*00bc*/ 	.byte	0x03, 0x1b
        /*00be*/ 	.short	0x00ff


	//----- nvinfo : EIATTR_NUM_BARRIERS
	.align		4
        /*00c0*/ 	.byte	0x02, 0x4c
        /*00c2*/ 	.byte	0x01
	.zero		1


	//----- nvinfo : EIATTR_MERCURY_ISA_VERSION
	.align		4
        /*00c4*/ 	.byte	0x03, 0x5f
        /*00c6*/ 	.short	0x0101


	//----- nvinfo : EIATTR_INT_WARP_WIDE_INSTR_OFFSETS
	.align		4
        /*00c8*/ 	.byte	0x04, 0x31
        /*00ca*/ 	.short	(.L_31 - .L_30)


	//   ....[0]....
.L_30:
        /*00cc*/ 	.word	0x00001300


	//   ....[1]....
        /*00d0*/ 	.word	0x00001320


	//   ....[2]....
        /*00d4*/ 	.word	0x00001330


	//   ....[3]....
        /*00d8*/ 	.word	0x00001340


	//   ....[4]....
        /*00dc*/ 	.word	0x00001450


	//   ....[5]....
        /*00e0*/ 	.word	0x00001d70


	//   ....[6]....
        /*00e4*/ 	.word	0x00001d80


	//   ....[7]....
        /*00e8*/ 	.word	0x00001e40


	//   ....[8]....
        /*00ec*/ 	.word	0x00001e50


	//   ....[9]....
        /*00f0*/ 	.word	0x00002920


	//   ....[10]....
        /*00f4*/ 	.word	0x00002930


	//----- nvinfo : EIATTR_COOP_GROUP_MASK_REGIDS
	.align		4
.L_31:
        /*00f8*/ 	.byte	0x04, 0x29
        /*00fa*/ 	.short	(.L_33 - .L_32)


	//   ....[0]....
.L_32:
        /*00fc*/ 	.word	0xffffffff


	//   ....[1]....
        /*0100*/ 	.word	0xffffffff


	//   ....[2]....
        /*0104*/ 	.word	0xffffffff


	//----- nvinfo : EIATTR_COOP_GROUP_INSTR_OFFSETS
	.align		4
.L_33:
        /*0108*/ 	.byte	0x04, 0x28
        /*010a*/ 	.short	(.L_35 - .L_34)


	//   ....[0]....
.L_34:
        /*010c*/ 	.word	0x00000150


	//   ....[1]....
        /*0110*/ 	.word	0x00000720


	//   ....[2]....
        /*0114*/ 	.word	0x00000cd0


	//----- nvinfo : EIATTR_MBARRIER_INSTR_OFFSETS
	.align		4
.L_35:
        /*0118*/ 	.byte	0x04, 0x39
        /*011a*/ 	.short	(.L_37 - .L_36)


	//   ....[0]....
.L_36:
        /*011c*/ 	.word	0x000014b0
        /*0120*/ 	.word	0x000000ff
        /*0124*/ 	.word	0x00060000
        /*0128*/ 	.short	0x0100
        /*012a*/ 	.byte	0x07
	.zero		1


	//   ....[1]....
        /*012c*/ 	.word	0x00001640
        /*0130*/ 	.word	0x000000ff
        /*0134*/ 	.word	0x00060008
        /*0138*/ 	.short	0x0100
        /*013a*/ 	.byte	0x07
	.zero		1


	//   ....[2]....
        /*013c*/ 	.word	0x000017d0
        /*0140*/ 	.word	0x000000ff
        /*0144*/ 	.word	0x00060010
        /*0148*/ 	.short	0x0100
        /*014a*/ 	.byte	0x07
	.zero		1


	//   ....[3]....
        /*014c*/ 	.word	0x00001870
        /*0150*/ 	.word	0x000000ff
        /*0154*/ 	.word	0x00060018
        /*0158*/ 	.short	0x0100
        /*015a*/ 	.byte	0x07
	.zero		1


	//   ....[4]....
        /*015c*/ 	.word	0x00001f80
        /*0160*/ 	.word	0x000000ff
        /*0164*/ 	.word	0x00060000
        /*0168*/ 	.short	0x010a
        /*016a*/ 	.byte	0x1d
	.zero		1


	//   ....[5]....
        /*016c*/ 	.word	0x000023a0
        /*0170*/ 	.word	0x000000ff
        /*0174*/ 	.word	0x00060000
        /*0178*/ 	.short	0x0108
        /*017a*/ 	.byte	0x07
	.zero		1


	//   ....[6]....
        /*017c*/ 	.word	0x000024a0
        /*0180*/ 	.word	0x000000ff
        /*0184*/ 	.word	0x00060008
        /*0188*/ 	.short	0x0108
        /*018a*/ 	.byte	0x07
	.zero		1


	//   ....[7]....
        /*018c*/ 	.word	0x00002590
        /*0190*/ 	.word	0x000000ff
        /*0194*/ 	.word	0x00060010
        /*0198*/ 	.short	0x0108
        /*019a*/ 	.byte	0x07
	.zero		1


	//   ....[8]....
        /*019c*/ 	.word	0x00002680
        /*01a0*/ 	.word	0x000000ff
        /*01a4*/ 	.word	0x00060018
        /*01a8*/ 	.short	0x0108
        /*01aa*/ 	.byte	0x07
	.zero		1


	//   ....[9]....
        /*01ac*/ 	.word	0x000029e0
        /*01b0*/ 	.word	0x000000ff
        /*01b4*/ 	.word	0x00060000
        /*01b8*/ 	.short	0x010a
        /*01ba*/ 	.byte	0x1d
	.zero		1


	//----- nvinfo : EIATTR_NUM_MBARRIERS
	.align		4
.L_37:
        /*01bc*/ 	.byte	0x03, 0x38
        /*01be*/ 	.short	0x0004


	//----- nvinfo : EIATTR_EXIT_INSTR_OFFSETS
	.align		4
        /*01c0*/ 	.byte	0x04, 0x1c
        /*01c2*/ 	.short	(.L_39 - .L_38)


	//   ....[0]....
.L_38:
        /*01c4*/ 	.word	0x000029d0


	//----- nvinfo : EIATTR_REQNTID
	.align		4
.L_39:
        /*01c8*/ 	.byte	0x04, 0x10
        /*01ca*/ 	.short	(.L_41 - .L_40)
.L_40:
        /*01cc*/ 	.word	0x00000100
        /*01d0*/ 	.word	0x00000001
        /*01d4*/ 	.word	0x00000001


	//----- nvinfo : EIATTR_CRS_STACK_SIZE
	.align		4
.L_41:
        /*01d8*/ 	.byte	0x04, 0x1e
        /*01da*/ 	.short	(.L_43 - .L_42)
.L_42:
        /*01dc*/ 	.word	0x00000000


	//----- nvinfo : EIATTR_CBANK_PARAM_SIZE
	.align		4
.L_43:
        /*01e0*/ 	.byte	0x03, 0x19
        /*01e2*/ 	.short	0x0050


	//----- nvinfo : EIATTR_PARAM_CBANK
	.align		4
        /*01e4*/ 	.byte	0x04, 0x0a
        /*01e6*/ 	.short	(.L_45 - .L_44)
	.align		4
.L_44:
        /*01e8*/ 	.word	index@(.nv.constant0.gluon_wgmma)
        /*01ec*/ 	.short	0x0210
        /*01ee*/ 	.short	0x0050


	//----- nvinfo : EIATTR_SW_WAR
	.align		4
.L_45:
        /*01f0*/ 	.byte	0x04, 0x36
        /*01f2*/ 	.short	(.L_47 - .L_46)
.L_46:
        /*01f4*/ 	.word	0x00000008
.L_47:


//--------------------- .nv.callgraph             --------------------------
	.section	.nv.callgraph,"",@"SHT_CUDA_CALLGRAPH"
	.align	4
	.sectionentsize	8
	.align		4
        /*0000*/ 	.word	0x00000000
	.align		4
        /*0004*/ 	.word	0xffffffff
	.align		4
        /*0008*/ 	.word	0x00000000
	.align		4
        /*000c*/ 	.word	0xfffffffe
	.align		4
        /*0010*/ 	.word	0x00000000
	.align		4
        /*0014*/ 	.word	0xfffffffd
	.align		4
        /*0018*/ 	.word	0x00000000
	.align		4
        /*001c*/ 	.word	0xfffffffc


//--------------------- .text.gluon_wgmma         --------------------------
	.section	.text.gluon_wgmma,"ax",@progbits
	.align	128
        .global         gluon_wgmma
        .type           gluon_wgmma,@function
        .size           gluon_wgmma,(.L_x_52 - gluon_wgmma)
        .other          gluon_wgmma,@"STO_CUDA_ENTRY STV_DEFAULT"
gluon_wgmma:
.text.gluon_wgmma:
[----:B------:R-:W-:Y:S01]  /*0000*/  LDC R1, c[0x0][0x28] ;  /* 0x00000a00ff017b82 */ /* 0x000fe20000000800 */
[----:B------:R-:W1:Y:S07]  /*0010*/  S2R R0, SR_TID.X ;  /* 0x0000000000007919 */ /* 0x000e6e0000002100 */
[----:B------:R-:W2:Y:S01]  /*0020*/  S2UR UR4, SR_CgaCtaId ;  /* 0x00000000000479c3 */ /* 0x000ea20000008800 */
[----:B------:R-:W-:Y:S01]  /*0030*/  UMOV UR7, 0x400 ;  /* 0x0000040000077882 */ /* 0x000fe20000000000 */
[----:B------:R-:W-:Y:S01]  /*0040*/  ULDC UR6, c[0x0][0xc] ;  /* 0x0000030000067ab9 */ /* 0x000fe20000000800 */
[----:B------:R-:W-:Y:S01]  /*0050*/  ULDC.64 UR24, c[0x0][0x250] ;  /* 0x0000940000187ab9 */ /* 0x000fe20000000a00 */
[----:B------:R-:W-:Y:S04]  /*0060*/  BSSY B0, `(.L_x_0) ;  /* 0x000001e000007945 */ /* 0x000fe80003800000 */
[----:B------:R-:W3:Y:S08]  /*0070*/  LDC R4, c[0x0][0x228] ;  /* 0x00008a00ff047b82 */ /* 0x000ef00000000800 */
[----:B------:R-:W4:Y:S08]  /*0080*/  LDC R15, c[0x0][0x230] ;  /* 0x00008c00ff0f7b82 */ /* 0x000f300000000800 */
[----:B------:R-:W-:Y:S01]  /*0090*/  S2UR UR32, SR_CTAID.Y ;  /* 0x00000000002079c3 */ /* 0x000fe20000002600 */
[----:B--2---:R-:W-:-:S03]  /*00a0*/  ULEA UR7, UR4, UR7, 0x18 ;  /* 0x0000000704077291 */ /* 0x004fc6000f8ec03f */
[----:B------:R-:W-:Y:S01]  /*00b0*/  ULDC UR4, c[0x0][0x10] ;  /* 0x0000040000047ab9 */ /* 0x000fe20000000800 */
[----:B-1----:R-:W-:-:S03]  /*00c0*/  LOP3.LUT R6, R0, 0xff, RZ, 0xc0, !PT ;  /* 0x000000ff00067812 */ /* 0x002fc600078ec0ff */
[----:B------:R-:W1:Y:S01]  /*00d0*/  S2UR UR5, SR_CTAID.Z ;  /* 0x00000000000579c3 */ /* 0x000e620000002700 */
[----:B---3--:R-:W-:Y:S01]  /*00e0*/  VIADD R4, R4, 0xffffffff ;  /* 0xffffffff04047836 */ /* 0x008fe20000000000 */
[C---:B------:R-:W-:Y:S02]  /*00f0*/  ISETP.GE.U32.AND P0, PT, R6.reuse, 0x20, PT ;  /* 0x000000200600780c */ /* 0x040fe40003f06070 */
[C---:B------:R-:W-:Y:S02]  /*0100*/  ISETP.NE.U32.AND P2, PT, R6.reuse, RZ, PT ;  /* 0x000000ff0600720c */ /* 0x040fe40003f45070 */
[----:B------:R-:W-:Y:S02]  /*0110*/  LEA R12, R6, UR7, 0x2 ;  /* 0x00000007060c7c11 */ /* 0x000fe4000f8e10ff */
[----:B------:R-:W2:Y:S01]  /*0120*/  S2UR UR33, SR_CTAID.X ;  /* 0x00000000002179c3 */ /* 0x000ea20000002500 */
[----:B----4-:R-:W-:-:S06]  /*0130*/  VIADD R14, R15, 0xffffffff ;  /* 0xffffffff0f0e7836 */ /* 0x010fcc0000000000 */
[----:B------:R3:W-:Y:S01]  /*0140*/  @!P0 STS [R12], RZ ;  /* 0x000000ff0c008388 */ /* 0x0007e20000000800 */
[----:B------:R-:W-:-:S03]  /*0150*/  NOP ;  /* 0x0000000000007918 */ /* 0x000fc60000000000 */
[----:B------:R3:W-:Y:S01]  /*0160*/  @!P2 STS [UR7+0x24], R4 ;  /* 0x00002404ff00a988 */ /* 0x0007e20008000807 */
[----:B-1----:R-:W-:-:S03]  /*0170*/  UIMAD UR4, UR5, UR4, UR32 ;  /* 0x00000004050472a4 */ /* 0x002fc6000f8e0220 */
[----:B------:R3:W-:Y:S01]  /*0180*/  @!P2 STS [UR7+0x20], R14 ;  /* 0x0000200eff00a988 */ /* 0x0007e20008000807 */
[----:B--2---:R-:W-:-:S04]  /*0190*/  UIMAD UR4, UR4, UR6, UR33 ;  /* 0x00000006040472a4 */ /* 0x004fc8000f8e0221 */
[----:B------:R-:W-:-:S04]  /*01a0*/  UIMAD UR4, UR4, 0x180, URZ ;  /* 0x00000180040478a4 */ /* 0x000fc8000f8e023f */
[----:B------:R-:W-:-:S04]  /*01b0*/  UIADD3 UR20, UP0, UR4, UR24, URZ ;  /* 0x0000001804147290 */ /* 0x000fc8000ff1e03f */
[----:B------:R-:W-:Y:S01]  /*01c0*/  ULEA.HI.X.SX32 UR21, UR4, UR25, 0x1, UP0 ;  /* 0x0000001904157291 */ /* 0x000fe200080f0e3f */
[----:B---3--:R-:W-:Y:S11]  /*01d0*/  @P2 BRA `(.L_x_1) ;  /* 0x0000000000182947 */ /* 0x008ff60003800000 */
[----:B------:R-:W1:Y:S01]  /*01e0*/  LDS R2, [UR7+0x8] ;  /* 0x00000807ff027984 */ /* 0x000e620008000800 */
[----:B------:R-:W2:Y:S01]  /*01f0*/  LDC.64 R8, c[0x0][0x210] ;  /* 0x00008400ff087b82 */ /* 0x000ea20000000a00 */
[----:B------:R-:W-:Y:S02]  /*0200*/  IMAD.MOV.U32 R3, RZ, RZ, 0x70 ;  /* 0x00000070ff037424 */ /* 0x000fe400078e00ff */
[----:B--2---:R2:W-:Y:S03]  /*0210*/  STS.64 [UR7], R8 ;  /* 0x00000008ff007988 */ /* 0x0045e60008000a07 */
[----:B-1----:R-:W-:-:S05]  /*0220*/  LOP3.LUT R2, R2, 0x10, R3, 0xd8, !PT ;  /* 0x0000001002027812 */ /* 0x002fca00078ed803 */
[----:B------:R2:W-:Y:S02]  /*0230*/  STS [UR7+0x8], R2 ;  /* 0x00000802ff007988 */ /* 0x0005e40008000807 */
.L_x_1:
[----:B------:R-:W-:Y:S05]  /*0240*/  BSYNC B0 ;  /* 0x0000000000007941 */ /* 0x000fea0003800000 */
.L_x_0:
[----:B------:R-:W-:Y:S04]  /*0250*/  BSSY B0, `(.L_x_2) ;  /* 0x000000a000007945 */ /* 0x000fe80003800000 */
[----:B------:R-:W-:Y:S05]  /*0260*/  @P2 BRA `(.L_x_3) ;  /* 0x0000000000202947 */ /* 0x000fea0003800000 */
[----:B--2---:R-:W1:Y:S01]  /*0270*/  LDS R2, [UR7+0x34] ;  /* 0x00003407ff027984 */ /* 0x004e620008000800 */
[----:B------:R-:W-:Y:S02]  /*0280*/  IMAD.MOV.U32 R3, RZ, RZ, 0x3f000000 ;  /* 0x3f000000ff037424 */ /* 0x000fe400078e00ff */
[----:B------:R-:W-:Y:S01]  /*0290*/  @!P2 IMAD.MOV.U32 R5, RZ, RZ, 0x7f ;  /* 0x0000007fff05a424 */ /* 0x000fe200078e00ff */
[----:B------:R-:W2:Y:S02]  /*02a0*/  @!P2 LDS R8, [UR7+0x38] ;  /* 0x00003807ff08a984 */ /* 0x000ea40008000800 */
[----:B-1----:R-:W-:Y:S02]  /*02b0*/  LOP3.LUT R2, R2, 0xff000000, R3, 0xb8, !PT ;  /* 0xff00000002027812 */ /* 0x002fe400078eb803 */
[----:B--2---:R-:W-:-:S03]  /*02c0*/  @!P2 LOP3.LUT R3, R8, 0xff, R5, 0xb8, !PT ;  /* 0x000000ff0803a812 */ /* 0x004fc600078eb805 */
[----:B------:R1:W-:Y:S04]  /*02d0*/  STS [UR7+0x34], R2 ;  /* 0x00003402ff007988 */ /* 0x0003e80008000807 */
[----:B------:R1:W-:Y:S02]  /*02e0*/  @!P2 STS [UR7+0x38], R3 ;  /* 0x00003803ff00a988 */ /* 0x0003e40008000807 */
.L_x_3:
[----:B------:R-:W-:Y:S05]  /*02f0*/  BSYNC B0 ;  /* 0x0000000000007941 */ /* 0x000fea0003800000 */
.L_x_2:
[----:B------:R-:W-:Y:S04]  /*0300*/  BSSY B0, `(.L_x_4) ;  /* 0x000000e000007945 */ /* 0x000fe80003800000 */
[----:B------:R-:W-:Y:S05]  /*0310*/  @P2 BRA `(.L_x_5) ;  /* 0x0000000000302947 */ /* 0x000fea0003800000 */
[----:B-1----:R-:W1:Y:S01]  /*0320*/  LDS R3, [UR7+0x34] ;  /* 0x00003407ff037984 */ /* 0x002e620008000800 */
[----:B------:R-:W3:Y:S03]  /*0330*/  LDC.64 R10, c[0x0][0x238] ;  /* 0x00008e00ff0a7b82 */ /* 0x000ee60000000a00 */
[----:B--2---:R-:W2:Y:S01]  /*0340*/  LDS R2, [UR7+0x1c] ;  /* 0x00001c07ff027984 */ /* 0x004ea20008000800 */
[C---:B---3--:R-:W-:Y:S01]  /*0350*/  SHF.L.U64.HI R8, R10.reuse, 0x1, R11 ;  /* 0x000000010a087819 */ /* 0x048fe2000001020b */
[----:B------:R-:W-:-:S03]  /*0360*/  IMAD.SHL.U32 R5, R10, 0x2, RZ ;  /* 0x000000020a057824 */ /* 0x000fc600078e00ff */
[--C-:B------:R-:W-:Y:S02]  /*0370*/  SHF.R.U32.HI R7, RZ, 0x4, R8.reuse ;  /* 0x00000004ff077819 */ /* 0x100fe40000011608 */
[----:B------:R-:W-:-:S05]  /*0380*/  SHF.R.U64 R5, R5, 0x4, R8 ;  /* 0x0000000405057819 */ /* 0x000fca0000001208 */
[----:B------:R3:W-:Y:S01]  /*0390*/  STS [UR7+0xc], R5 ;  /* 0x00000c05ff007988 */ /* 0x0007e20008000807 */
[----:B-1----:R-:W-:Y:S02]  /*03a0*/  LOP3.LUT R3, R3, 0x7, RZ, 0xb8, !PT ;  /* 0x0000000703037812 */ /* 0x002fe400078eb8ff */
[----:B--2---:R-:W-:-:S03]  /*03b0*/  LOP3.LUT R2, R2, 0xf, R7, 0xb8, !PT ;  /* 0x0000000f02027812 */ /* 0x004fc600078eb807 */
[----:B------:R3:W-:Y:S04]  /*03c0*/  STS [UR7+0x34], R3 ;  /* 0x00003403ff007988 */ /* 0x0007e80008000807 */
[----:B------:R3:W-:Y:S02]  /*03d0*/  STS [UR7+0x1c], R2 ;  /* 0x00001c02ff007988 */ /* 0x0007e40008000807 */
.L_x_5:
[----:B------:R-:W-:Y:S05]  /*03e0*/  BSYNC B0 ;  /* 0x0000000000007941 */ /* 0x000fea0003800000 */
.L_x_4:
[----:B------:R-:W-:Y:S04]  /*03f0*/  BSSY B1, `(.L_x_6) ;  /* 0x000001b000017945 */ /* 0x000fe80003800000 */
[----:B------:R-:W-:Y:S01]  /*0400*/  BSSY B0, `(.L_x_7) ;  /* 0x0000016000007945 */ /* 0x000fe20003800000 */
[----:B------:R-:W-:-:S03]  /*0410*/  IMAD.MOV.U32 R13, RZ, RZ, RZ ;  /* 0x000000ffff0d7224 */ /* 0x000fc600078e00ff */
[----:B------:R-:W-:Y:S05]  /*0420*/  @P2 BRA `(.L_x_8) ;  /* 0x0000000000202947 */ /* 0x000fea0003800000 */
[----:B-123--:R-:W1:Y:S02]  /*0430*/  LDS R2, [UR7+0x34] ;  /* 0x00003407ff027984 */ /* 0x00ee640008000800 */
[----:B-1----:R-:W-:-:S05]  /*0440*/  LOP3.LUT R2, R2, 0x38, RZ, 0xb8, !PT ;  /* 0x0000003802027812 */ /* 0x002fca00078eb8ff */
[----:B------:R1:W-:Y:S01]  /*0450*/  STS [UR7+0x34], R2 ;  /* 0x00003402ff007988 */ /* 0x0003e20008000807 */
[----:B------:R-:W-:Y:S05]  /*0460*/  @P2 BRA `(.L_x_9) ;  /* 0x0000000000202947 */ /* 0x000fea0003800000 */
[----:B-1----:R-:W1:Y:S01]  /*0470*/  LDS R2, [UR7+0x8] ;  /* 0x00000807ff027984 */ /* 0x002e620008000800 */
[----:B------:R-:W-:-:S05]  /*0480*/  IMAD.MOV.U32 R3, RZ, RZ, 0x780 ;  /* 0x00000780ff037424 */ /* 0x000fca00078e00ff */
[----:B-1----:R-:W-:-:S05]  /*0490*/  LOP3.LUT R2, R2, 0x500, R3, 0xd8, !PT ;  /* 0x0000050002027812 */ /* 0x002fca00078ed803 */
[----:B------:R4:W-:Y:S02]  /*04a0*/  STS [UR7+0x8], R2 ;  /* 0x00000802ff007988 */ /* 0x0009e40008000807 */
.L_x_8:
[----:B------:R-:W-:Y:S05]  /*04b0*/  @P2 BRA `(.L_x_10) ;  /* 0x0000000000282947 */ /* 0x000fea0003800000 */
[----:B-1234-:R-:W1:Y:S02]  /*04c0*/  LDS R2, [UR7+0x8] ;  /* 0x00000807ff027984 */ /* 0x01ee640008000800 */
[----:B-1----:R-:W-:-:S05]  /*04d0*/  LOP3.LUT R2, R2, 0x1800, RZ, 0xb8, !PT ;  /* 0x0000180002027812 */ /* 0x002fca00078eb8ff */
[----:B------:R2:W-:Y:S02]  /*04e0*/  STS [UR7+0x8], R2 ;  /* 0x00000802ff007988 */ /* 0x0005e40008000807 */
.L_x_9:
[----:B------:R-:W-:Y:S05]  /*04f0*/  @P2 BREAK B0 ;  /* 0x0000000000002942 */ /* 0x000fea0003800000 */
[----:B------:R-:W-:Y:S05]  /*0500*/  @P2 BRA `(.L_x_11) ;  /* 0x0000000000242947 */ /* 0x000fea0003800000 */
[----:B------:R-:W3:Y:S01]  /*0510*/  LDS R3, [UR7+0x8] ;  /* 0x00000807ff037984 */ /* 0x000ee20008000800 */
[----:B-12---:R-:W-:-:S05]  /*0520*/  IMAD.MOV.U32 R2, RZ, RZ, 0x6000 ;  /* 0x00006000ff027424 */ /* 0x006fca00078e00ff */
[----:B---3--:R-:W-:-:S04]  /*0530*/  LOP3.LUT R2, R3, 0x6000, R2, 0xd8, !PT ;  /* 0x0000600003027812 */ /* 0x008fc800078ed802 */
[----:B------:R-:W-:-:S05]  /*0540*/  LOP3.LUT R2, R2, 0x400000, RZ, 0xb8, !PT ;  /* 0x0040000002027812 */ /* 0x000fca00078eb8ff */
[----:B------:R5:W-:Y:S02]  /*0550*/  STS [UR7+0x8], R2 ;  /* 0x00000802ff007988 */ /* 0x000be40008000807 */
.L_x_10:
[----:B------:R-:W-:Y:S05]  /*0560*/  BSYNC B0 ;  /* 0x0000000000007941 */ /* 0x000fea0003800000 */
.L_x_7:
[----:B-12345:R-:W1:Y:S02]  /*0570*/  @!P2 LDS R2, [UR7+0x8] ;  /* 0x00000807ff02a984 */ /* 0x03ee640008000800 */
[----:B-1----:R-:W-:-:S05]  /*0580*/  @!P2 LOP3.LUT R2, R2, 0x8000, RZ, 0xb8, !PT ;  /* 0x000080000202a812 */ /* 0x002fca00078eb8ff */
[----:B------:R3:W-:Y:S02]  /*0590*/  @!P2 STS [UR7+0x8], R2 ;  /* 0x00000802ff00a988 */ /* 0x0007e40008000807 */
.L_x_11:
[----:B------:R-:W-:Y:S05]  /*05a0*/  BSYNC B1 ;  /* 0x0000000000017941 */ /* 0x000fea0003800000 */
.L_x_6:
[----:B------:R-:W-:Y:S05]  /*05b0*/  WARPSYNC.ALL ;  /* 0x0000000000007948 */ /* 0x000fea0003800000 */
[----:B------:R-:W4:Y:S02]  /*05c0*/  LDC R5, c[0x0][0x22c] ;  /* 0x00008b00ff057b82 */ /* 0x000f240000000800 */
[----:B----4-:R-:W-:Y:S01]  /*05d0*/  VIADD R5, R5, 0xffffffff ;  /* 0xffffffff05057836 */ /* 0x010fe20000000000 */
[----:B------:R-:W-:Y:S06]  /*05e0*/  @P0 BRA `(.L_x_12) ;  /* 0x0000000000280947 */ /* 0x000fec0003800000 */
[----:B-123--:R-:W1:Y:S01]  /*05f0*/  S2R R2, SR_LANEID ;  /* 0x0000000000027919 */ /* 0x00ee620000000000 */
[----:B------:R-:W-:Y:S05]  /*0600*/  WARPSYNC.ALL ;  /* 0x0000000000007948 */ /* 0x000fea0003800000 */
[----:B-1----:R-:W-:-:S05]  /*0610*/  IMAD.SHL.U32 R7, R2, 0x4, RZ ;  /* 0x0000000402077824 */ /* 0x002fca00078e00ff */
[----:B------:R-:W1:Y:S01]  /*0620*/  LDS R9, [R7+UR7] ;  /* 0x0000000707097984 */ /* 0x000e620008000800 */
[----:B------:R-:W-:-:S05]  /*0630*/  IADD3 R2, P1, R7, UR20, RZ ;  /* 0x0000001407027c10 */ /* 0x000fca000ff3e0ff */
[----:B------:R-:W-:-:S05]  /*0640*/  IMAD.X R3, RZ, RZ, UR21, P1 ;  /* 0x00000015ff037e24 */ /* 0x000fca00088e06ff */
[----:B-1----:R4:W5:Y:S01]  /*0650*/  ATOMG.E.EXCH.STRONG.GPU PT, RZ, [R2], R9 ;  /* 0x0000000902ff73a8 */ /* 0x00296200041ee100 */
[----:B------:R-:W-:-:S04]  /*0660*/  DEPBAR {5,4,3,2,1,0} ;  /* 0x0000003f0000791a */ /* 0x000fc80000000000 */
[----:B------:R4:W-:Y:S01]  /*0670*/  UTMACCTL.IV [UR20] ;  /* 0x00000000140079b9 */ /* 0x0009e20008000000 */
[----:B------:R-:W-:Y:S01]  /*0680*/  NOP ;  /* 0x0000000000007918 */ /* 0x000fe20000000000 */
.L_x_12:
[----:B------:R-:W-:Y:S05]  /*0690*/  @P0 BRA `(.L_x_13) ;  /* 0x00000000000c0947 */ /* 0x000fea0003800000 */
[----:B------:R0:W-:Y:S01]  /*06a0*/  UTMACMDFLUSH ;  /* 0x00000000000079b7 */ /* 0x0001e20000000000 */
[----:B------:R-:W-:Y:S05]  /*06b0*/  @P0 BRA `(.L_x_13) ;  /* 0x0000000000040947 */ /* 0x000fea0003800000 */
[----:B------:R-:W-:-:S04]  /*06c0*/  DEPBAR.LE SB0, 0x0 ;  /* 0x000080000000791a */ /* 0x000fc80000000000 */
.L_x_13:
[----:B------:R-:W-:Y:S05]  /*06d0*/  WARPSYNC.ALL ;  /* 0x0000000000007948 */ /* 0x000fea0003800000 */
[----:B-----5:R-:W-:Y:S06]  /*06e0*/  BAR.SYNC.DEFER_BLOCKING 0x0 ;  /* 0x0000000000007b1d */ /* 0x020fec0000010000 */
[----:B------:R-:W-:Y:S02]  /*06f0*/  BSSY B1, `(.L_x_14) ;  /* 0x000000b000017945 */ /* 0x000fe40003800000 */
[----:B------:R-:W-:Y:S06]  /*0700*/  BAR.SYNC.DEFER_BLOCKING 0x0 ;  /* 0x0000000000007b1d */ /* 0x000fec0000010000 */
[----:B------:R5:W-:Y:S01]  /*0710*/  @!P0 STS [R12], RZ ;  /* 0x000000ff0c008388 */ /* 0x000be20000000800 */
[----:B------:R-:W-:Y:S01]  /*0720*/  NOP ;  /* 0x0000000000007918 */ /* 0x000fe20000000000 */
[----:B------:R-:W-:Y:S05]  /*0730*/  @P2 BRA `(.L_x_15) ;  /* 0x0000000000182947 */ /* 0x000fea0003800000 */
[----:B-1234-:R-:W1:Y:S01]  /*0740*/  LDS R2, [UR7+0x8] ;  /* 0x00000807ff027984 */ /* 0x01ee620008000800 */
[----:B------:R-:W2:Y:S01]  /*0750*/  LDC.64 R8, c[0x0][0x218] ;  /* 0x00008600ff087b82 */ /* 0x000ea20000000a00 */
[----:B------:R-:W-:Y:S02]  /*0760*/  IMAD.MOV.U32 R3, RZ, RZ, 0x70 ;  /* 0x00000070ff037424 */ /* 0x000fe400078e00ff */
[----:B--2---:R2:W-:Y:S03]  /*0770*/  STS.64 [UR7], R8 ;  /* 0x00000008ff007988 */ /* 0x0045e60008000a07 */
[----:B-1----:R-:W-:-:S05]  /*0780*/  LOP3.LUT R2, R2, 0x10, R3, 0xd8, !PT ;  /* 0x0000001002027812 */ /* 0x002fca00078ed803 */
[----:B------:R2:W-:Y:S02]  /*0790*/  STS [UR7+0x8], R2 ;  /* 0x00000802ff007988 */ /* 0x0005e40008000807 */
.L_x_15:
[----:B----4-:R-:W-:Y:S05]  /*07a0*/  BSYNC B1 ;  /* 0x0000000000017941 */ /* 0x010fea0003800000 */
.L_x_14:
[----:B------:R-:W-:Y:S04]  /*07b0*/  BSSY B1, `(.L_x_16) ;  /* 0x000000a000017945 */ /* 0x000fe80003800000 */
[----:B------:R-:W-:Y:S05]  /*07c0*/  @P2 BRA `(.L_x_17) ;  /* 0x0000000000202947 */ /* 0x000fea0003800000 */
[----:B-123--:R-:W1:Y:S01]  /*07d0*/  LDS R2, [UR7+0x34] ;  /* 0x00003407ff027984 */ /* 0x00ee620008000800 */
[----:B------:R-:W-:Y:S02]  /*07e0*/  IMAD.MOV.U32 R7, RZ, RZ, 0x3f000000 ;  /* 0x3f000000ff077424 */ /* 0x000fe400078e00ff */
[----:B------:R-:W-:Y:S01]  /*07f0*/  @!P2 IMAD.MOV.U32 R8, RZ, RZ, 0x7f ;  /* 0x0000007fff08a424 */ /* 0x000fe200078e00ff */
[----:B------:R-:W2:Y:S02]  /*0800*/  @!P2 LDS R3, [UR7+0x38] ;  /* 0x00003807ff03a984 */ /* 0x000ea40008000800 */
[----:B-1----:R-:W-:Y:S02]  /*0810*/  LOP3.LUT R2, R2, 0xff000000, R7, 0xb8, !PT ;  /* 0xff00000002027812 */ /* 0x002fe400078eb807 */
[----:B--2---:R-:W-:-:S03]  /*0820*/  @!P2 LOP3.LUT R3, R3, 0xff, R8, 0xb8, !PT ;  /* 0x000000ff0303a812 */ /* 0x004fc600078eb808 */
[----:B------:R4:W-:Y:S04]  /*0830*/  STS [UR7+0x34], R2 ;  /* 0x00003402ff007988 */ /* 0x0009e80008000807 */
[----:B------:R4:W-:Y:S02]  /*0840*/  @!P2 STS [UR7+0x38], R3 ;  /* 0x00003803ff00a988 */ /* 0x0009e40008000807 */
.L_x_17:
[----:B------:R-:W-:Y:S05]  /*0850*/  BSYNC B1 ;  /* 0x0000000000017941 */ /* 0x000fea0003800000 */
.L_x_16:
[----:B------:R-:W-:Y:S04]  /*0860*/  BSSY B1, `(.L_x_18) ;  /* 0x0000004000017945 */ /* 0x000fe80003800000 */
[----:B------:R-:W-:Y:S05]  /*0870*/  @P2 BRA `(.L_x_19) ;  /* 0x0000000000082947 */ /* 0x000fea0003800000 */
[----:B------:R1:W-:Y:S04]  /*0880*/  STS [UR7+0x24], R14 ;  /* 0x0000240eff007988 */ /* 0x0003e80008000807 */
[----:B------:R1:W-:Y:S02]  /*0890*/  STS [UR7+0x20], R5 ;  /* 0x00002005ff007988 */ /* 0x0003e40008000807 */
.L_x_19:
[----:B------:R-:W-:Y:S05]  /*08a0*/  BSYNC B1 ;  /* 0x0000000000017941 */ /* 0x000fea0003800000 */
.L_x_18:
[----:B------:R-:W-:Y:S04]  /*08b0*/  BSSY B1, `(.L_x_20) ;  /* 0x000000e000017945 */ /* 0x000fe80003800000 */
[----:B------:R-:W-:Y:S05]  /*08c0*/  @P2 BRA `(.L_x_21) ;  /* 0x0000000000302947 */ /* 0x000fea0003800000 */
[----:B----4-:R-:W4:Y:S01]  /*08d0*/  LDS R3, [UR7+0x34] ;  /* 0x00003407ff037984 */ /* 0x010f220008000800 */
[----:B------:R-:W4:Y:S03]  /*08e0*/  LDC.64 R10, c[0x0][0x240] ;  /* 0x00009000ff0a7b82 */ /* 0x000f260000000a00 */
[----:B-123--:R-:W1:Y:S01]  /*08f0*/  LDS R2, [UR7+0x1c] ;  /* 0x00001c07ff027984 */ /* 0x00ee620008000800 */
[C---:B----4-:R-:W-:Y:S01]  /*0900*/  SHF.L.U64.HI R8, R10.reuse, 0x1, R11 ;  /* 0x000000010a087819 */ /* 0x050fe2000001020b */
[----:B------:R-:W-:-:S03]  /*0910*/  IMAD.SHL.U32 R7, R10, 0x2, RZ ;  /* 0x000000020a077824 */ /* 0x000fc600078e00ff */
[--C-:B------:R-:W-:Y:S02]  /*0920*/  SHF.R.U32.HI R9, RZ, 0x4, R8.reuse ;  /* 0x00000004ff097819 */ /* 0x100fe40000011608 */
[----:B------:R-:W-:-:S05]  /*0930*/  SHF.R.U64 R7, R7, 0x4, R8 ;  /* 0x0000000407077819 */ /* 0x000fca0000001208 */
[----:B------:R2:W-:Y:S01]  /*0940*/  STS [UR7+0xc], R7 ;  /* 0x00000c07ff007988 */ /* 0x0005e20008000807 */
[----:B------:R-:W-:Y:S02]  /*0950*/  LOP3.LUT R3, R3, 0x7, RZ, 0xb8, !PT ;  /* 0x0000000703037812 */ /* 0x000fe400078eb8ff */
[----:B-1----:R-:W-:-:S03]  /*0960*/  LOP3.LUT R2, R2, 0xf, R9, 0xb8, !PT ;  /* 0x0000000f02027812 */ /* 0x002fc600078eb809 */
[----:B------:R2:W-:Y:S04]  /*0970*/  STS [UR7+0x34], R3 ;  /* 0x00003403ff007988 */ /* 0x0005e80008000807 */
[----:B------:R2:W-:Y:S02]  /*0980*/  STS [UR7+0x1c], R2 ;  /* 0x00001c02ff007988 */ /* 0x0005e40008000807 */
.L_x_21:
[----:B------:R-:W-:Y:S05]  /*0990*/  BSYNC B1 ;  /* 0x0000000000017941 */ /* 0x000fea0003800000 */
.L_x_20:
[----:B------:R-:W-:Y:S04]  /*09a0*/  BSSY B2, `(.L_x_22) ;  /* 0x000001a000027945 */ /* 0x000fe80003800000 */
[----:B------:R-:W-:Y:S04]  /*09b0*/  BSSY B1, `(.L_x_23) ;  /* 0x0000015000017945 */ /* 0x000fe80003800000 */
[----:B------:R-:W-:Y:S05]  /*09c0*/  @P2 BRA `(.L_x_24) ;  /* 0x0000000000202947 */ /* 0x000fea0003800000 */
[----:B-1234-:R-:W1:Y:S02]  /*09d0*/  LDS R2, [UR7+0x34] ;  /* 0x00003407ff027984 */ /* 0x01ee640008000800 */
[----:B-1----:R-:W-:-:S05]  /*09e0*/  LOP3.LUT R2, R2, 0x38, RZ, 0xb8, !PT ;  /* 0x0000003802027812 */ /* 0x002fca00078eb8ff */
[----:B------:R1:W-:Y:S01]  /*09f0*/  STS [UR7+0x34], R2 ;  /* 0x00003402ff007988 */ /* 0x0003e20008000807 */
[----:B------:R-:W-:Y:S05]  /*0a00*/  @P2 BRA `(.L_x_25) ;  /* 0x0000000000202947 */ /* 0x000fea0003800000 */
[----:B-1----:R-:W1:Y:S01]  /*0a10*/  LDS R2, [UR7+0x8] ;  /* 0x00000807ff027984 */ /* 0x002e620008000800 */
[----:B------:R-:W-:-:S05]  /*0a20*/  IMAD.MOV.U32 R3, RZ, RZ, 0x780 ;  /* 0x00000780ff037424 */ /* 0x000fca00078e00ff */
[----:B-1----:R-:W-:-:S05]  /*0a30*/  LOP3.LUT R2, R2, 0x500, R3, 0xd8, !PT ;  /* 0x0000050002027812 */ /* 0x002fca00078ed803 */
[----:B------:R1:W-:Y:S02]  /*0a40*/  STS [UR7+0x8], R2 ;  /* 0x00000802ff007988 */ /* 0x0003e40008000807 */
.L_x_24:
[----:B------:R-:W-:Y:S05]  /*0a50*/  @P2 BRA `(.L_x_26) ;  /* 0x0000000000282947 */ /* 0x000fea0003800000 */
[----:B-1234-:R-:W1:Y:S02]  /*0a60*/  LDS R2, [UR7+0x8] ;  /* 0x00000807ff027984 */ /* 0x01ee640008000800 */
[----:B-1----:R-:W-:-:S05]  /*0a70*/  LOP3.LUT R2, R2, 0x1800, RZ, 0xb8, !PT ;  /* 0x0000180002027812 */ /* 0x002fca00078eb8ff */
[----:B------:R2:W-:Y:S02]  /*0a80*/  STS [UR7+0x8], R2 ;  /* 0x00000802ff007988 */ /* 0x0005e40008000807 */
.L_x_25:
[----:B------:R-:W-:Y:S05]  /*0a90*/  @P2 BREAK B1 ;  /* 0x0000000000012942 */ /* 0x000fea0003800000 */
[----:B------:R-:W-:Y:S05]  /*0aa0*/  @P2 BRA `(.L_x_27) ;  /* 0x0000000000242947 */ /* 0x000fea0003800000 */
[----:B-12---:R-:W1:Y:S01]  /*0ab0*/  LDS R2, [UR7+0x8] ;  /* 0x00000807ff027984 */ /* 0x006e620008000800 */
[----:B------:R-:W-:-:S05]  /*0ac0*/  IMAD.MOV.U32 R3, RZ, RZ, 0x6000 ;  /* 0x00006000ff037424 */ /* 0x000fca00078e00ff */
[----:B-1----:R-:W-:-:S04]  /*0ad0*/  LOP3.LUT R2, R2, 0x6000, R3, 0xd8, !PT ;  /* 0x0000600002027812 */ /* 0x002fc800078ed803 */
[----:B------:R-:W-:-:S05]  /*0ae0*/  LOP3.LUT R2, R2, 0x400000, RZ, 0xb8, !PT ;  /* 0x0040000002027812 */ /* 0x000fca00078eb8ff */
[----:B------:R1:W-:Y:S02]  /*0af0*/  STS [UR7+0x8], R2 ;  /* 0x00000802ff007988 */ /* 0x0003e40008000807 */
.L_x_26:
[----:B------:R-:W-:Y:S05]  /*0b00*/  BSYNC B1 ;  /* 0x0000000000017941 */ /* 0x000fea0003800000 */
.L_x_23:
[----:B-1234-:R-:W1:Y:S02]  /*0b10*/  @!P2 LDS R2, [UR7+0x8] ;  /* 0x00000807ff02a984 */ /* 0x01ee640008000800 */
[----:B-1----:R-:W-:-:S05]  /*0b20*/  @!P2 LOP3.LUT R2, R2, 0x8000, RZ, 0xb8, !PT ;  /* 0x000080000202a812 */ /* 0x002fca00078eb8ff */
[----:B------:R3:W-:Y:S02]  /*0b30*/  @!P2 STS [UR7+0x8], R2 ;  /* 0x00000802ff00a988 */ /* 0x0007e40008000807 */
.L_x_27:
[----:B------:R-:W-:Y:S05]  /*0b40*/  BSYNC B2 ;  /* 0x0000000000027941 */ /* 0x000fea0003800000 */
.L_x_22:
[----:B------:R-:W-:Y:S05]  /*0b50*/  WARPSYNC.ALL ;  /* 0x0000000000007948 */ /* 0x000fea0003800000 */
[----:B------:R-:W-:-:S04]  /*0b60*/  UIADD3 UR23, UR4, 0x80, URZ ;  /* 0x0000008004177890 */ /* 0x000fc8000fffe03f */
[----:B------:R-:W-:-:S04]  /*0b70*/  UIADD3 UR22, UP0, UR23, UR24, URZ ;  /* 0x0000001817167290 */ /* 0x000fc8000ff1e03f */
[----:B------:R-:W-:Y:S01]  /*0b80*/  ULEA.HI.X.SX32 UR23, UR23, UR25, 0x1, UP0 ;  /* 0x0000001917177291 */ /* 0x000fe200080f0e3f */
[----:B------:R-:W-:Y:S11]  /*0b90*/  @P0 BRA `(.L_x_28) ;  /* 0x0000000000280947 */ /* 0x000ff60003800000 */
[----:B-123--:R-:W1:Y:S01]  /*0ba0*/  S2R R2, SR_LANEID ;  /* 0x0000000000027919 */ /* 0x00ee620000000000 */
[----:B------:R-:W-:Y:S05]  /*0bb0*/  WARPSYNC.ALL ;  /* 0x0000000000007948 */ /* 0x000fea0003800000 */
[----:B-1----:R-:W-:-:S05]  /*0bc0*/  IMAD.SHL.U32 R8, R2, 0x4, RZ ;  /* 0x0000000402087824 */ /* 0x002fca00078e00ff */
[----:B------:R-:W1:Y:S01]  /*0bd0*/  LDS R7, [R8+UR7] ;  /* 0x0000000708077984 */ /* 0x000e620008000800 */
[----:B------:R-:W-:-:S05]  /*0be0*/  IADD3 R2, P1, R8, UR22, RZ ;  /* 0x0000001608027c10 */ /* 0x000fca000ff3e0ff */
[----:B------:R-:W-:-:S05]  /*0bf0*/  IMAD.X R3, RZ, RZ, UR23, P1 ;  /* 0x00000017ff037e24 */ /* 0x000fca00088e06ff */
[----:B-1----:R4:W2:Y:S01]  /*0c00*/  ATOMG.E.EXCH.STRONG.GPU PT, RZ, [R2], R7 ;  /* 0x0000000702ff73a8 */ /* 0x0028a200041ee100 */
[----:B------:R-:W-:-:S04]  /*0c10*/  DEPBAR {5,4,3,2,1,0} ;  /* 0x0000003f0000791a */ /* 0x000fc80000000000 */
[----:B------:R4:W-:Y:S01]  /*0c20*/  UTMACCTL.IV [UR22] ;  /* 0x00000000160079b9 */ /* 0x0009e20008000000 */
[----:B------:R-:W-:Y:S01]  /*0c30*/  NOP ;  /* 0x0000000000007918 */ /* 0x000fe20000000000 */
.L_x_28:
[----:B------:R-:W-:Y:S05]  /*0c40*/  @P0 BRA `(.L_x_29) ;  /* 0x00000000000c0947 */ /* 0x000fea0003800000 */
[----:B------:R0:W-:Y:S01]  /*0c50*/  UTMACMDFLUSH ;  /* 0x00000000000079b7 */ /* 0x0001e20000000000 */
[----:B------:R-:W-:Y:S05]  /*0c60*/  @P0 BRA `(.L_x_29) ;  /* 0x0000000000040947 */ /* 0x000fea0003800000 */
[----:B------:R-:W-:-:S04]  /*0c70*/  DEPBAR.LE SB0, 0x0 ;  /* 0x000080000000791a */ /* 0x000fc80000000000 */
.L_x_29:
[----:B------:R-:W-:Y:S05]  /*0c80*/  WARPSYNC.ALL ;  /* 0x0000000000007948 */ /* 0x000fea0003800000 */
[----:B--2---:R-:W-:Y:S06]  /*0c90*/  BAR.SYNC.DEFER_BLOCKING 0x0 ;  /* 0x0000000000007b1d */ /* 0x004fec0000010000 */
[----:B------:R-:W-:Y:S02]  /*0ca0*/  BSSY B2, `(.L_x_30) ;  /* 0x000000b000027945 */ /* 0x000fe40003800000 */
[----:B------:R-:W-:Y:S06]  /*0cb0*/  BAR.SYNC.DEFER_BLOCKING 0x0 ;  /* 0x0000000000007b1d */ /* 0x000fec0000010000 */
[----:B------:R2:W-:Y:S01]  /*0cc0*/  @!P0 STS [R12], RZ ;  /* 0x000000ff0c008388 */ /* 0x0005e20000000800 */
[----:B------:R-:W-:Y:S01]  /*0cd0*/  NOP ;  /* 0x0000000000007918 */ /* 0x000fe20000000000 */
[----:B------:R-:W-:Y:S05]  /*0ce0*/  @P2 BRA `(.L_x_31) ;  /* 0x0000000000182947 */ /* 0x000fea0003800000 */
[----:B-1-34-:R-:W1:Y:S01]  /*0cf0*/  LDS R2, [UR7+0x8] ;  /* 0x00000807ff027984 */ /* 0x01ae620008000800 */
[----:B------:R-:W3:Y:S01]  /*0d00*/  LDC.64 R8, c[0x0][0x220] ;  /* 0x00008800ff087b82 */ /* 0x000ee20000000a00 */
[----:B------:R-:W-:Y:S02]  /*0d10*/  IMAD.MOV.U32 R3, RZ, RZ, 0x70 ;  /* 0x00000070ff037424 */ /* 0x000fe400078e00ff */
[----:B---3--:R3:W-:Y:S03]  /*0d20*/  STS.64 [UR7], R8 ;  /* 0x00000008ff007988 */ /* 0x0087e60008000a07 */
[----:B-1----:R-:W-:-:S05]  /*0d30*/  LOP3.LUT R2, R2, 0x10, R3, 0xd8, !PT ;  /* 0x0000001002027812 */ /* 0x002fca00078ed803 */
[----:B------:R3:W-:Y:S02]  /*0d40*/  STS [UR7+0x8], R2 ;  /* 0x00000802ff007988 */ /* 0x0007e40008000807 */
.L_x_31:
[----:B----4-:R-:W-:Y:S05]  /*0d50*/  BSYNC B2 ;  /* 0x0000000000027941 */ /* 0x010fea0003800000 */
.L_x_30:
[----:B------:R-:W-:Y:S04]  /*0d60*/  BSSY B3, `(.L_x_32) ;  /* 0x0000011000037945 */ /* 0x000fe80003800000 */
[----:B------:R-:W-:Y:S04]  /*0d70*/  BSSY B2, `(.L_x_33) ;  /* 0x000000e000027945 */ /* 0x000fe80003800000 */
[----:B------:R-:W-:Y:S05]  /*0d80*/  @P2 BRA `(.L_x_34) ;  /* 0x0000000000242947 */ /* 0x000fea0003800000 */
[----:B-1-3--:R-:W1:Y:S01]  /*0d90*/  LDS R2, [UR7+0x34] ;  /* 0x00003407ff027984 */ /* 0x00ae620008000800 */
[----:B------:R-:W-:-:S05]  /*0da0*/  IMAD.MOV.U32 R3, RZ, RZ, 0x3f000000 ;  /* 0x3f000000ff037424 */ /* 0x000fca00078e00ff */
[----:B-1----:R-:W-:-:S05]  /*0db0*/  LOP3.LUT R2, R2, 0xff000000, R3, 0xb8, !PT ;  /* 0xff00000002027812 */ /* 0x002fca00078eb803 */
[----:B------:R1:W-:Y:S01]  /*0dc0*/  STS [UR7+0x34], R2 ;  /* 0x00003402ff007988 */ /* 0x0003e20008000807 */
[----:B------:R-:W-:Y:S05]  /*0dd0*/  @P2 BRA `(.L_x_35) ;  /* 0x00000000001c2947 */ /* 0x000fea0003800000 */
[----:B-1----:R-:W1:Y:S01]  /*0de0*/  LDS R2, [UR7+0x38] ;  /* 0x00003807ff027984 */ /* 0x002e620008000800 */
[----:B------:R-:W-:-:S05]  /*0df0*/  IMAD.MOV.U32 R3, RZ, RZ, 0x7f ;  /* 0x0000007fff037424 */ /* 0x000fca00078e00ff */
[----:B-1----:R-:W-:-:S05]  /*0e00*/  LOP3.LUT R2, R2, 0xff, R3, 0xb8, !PT ;  /* 0x000000ff02027812 */ /* 0x002fca00078eb803 */
[----:B------:R4:W-:Y:S02]  /*0e10*/  STS [UR7+0x38], R2 ;  /* 0x00003802ff007988 */ /* 0x0009e40008000807 */
.L_x_34:
[----:B------:R-:W-:Y:S05]  /*0e20*/  @P2 BREAK B2 ;  /* 0x0000000000022942 */ /* 0x000fea0003800000 */
[----:B------:R-:W-:Y:S05]  /*0e30*/  @P2 BRA `(.L_x_36) ;  /* 0x00000000000c2947 */ /* 0x000fea0003800000 */
[----:B------:R1:W-:Y:S02]  /*0e40*/  STS [UR7+0x20], R5 ;  /* 0x00002005ff007988 */ /* 0x0003e40008000807 */
.L_x_35:
[----:B------:R-:W-:Y:S05]  /*0e50*/  BSYNC B2 ;  /* 0x0000000000027941 */ /* 0x000fea0003800000 */
.L_x_33:
[----:B------:R1:W-:Y:S02]  /*0e60*/  @!P2 STS [UR7+0x24], R4 ;  /* 0x00002404ff00a988 */ /* 0x0003e40008000807 */
.L_x_36:
[----:B------:R-:W-:Y:S05]  /*0e70*/  BSYNC B3 ;  /* 0x0000000000037941 */ /* 0x000fea0003800000 */
.L_x_32:
[----:B------:R-:W-:Y:S05]  /*0e80*/  WARPSYNC.ALL ;  /* 0x0000000000007948 */ /* 0x000fea0003800000 */
[----:B------:R-:W-:Y:S04]  /*0e90*/  BSSY B3, `(.L_x_37) ;  /* 0x000000e000037945 */ /* 0x000fe80003800000 */
[----:B------:R-:W-:Y:S05]  /*0ea0*/  @P2 BRA `(.L_x_38) ;  /* 0x0000000000302947 */ /* 0x000fea0003800000 */
[----:B------:R-:W5:Y:S01]  /*0eb0*/  LDS R3, [UR7+0x34] ;  /* 0x00003407ff037984 */ /* 0x000f620008000800 */
[----:B-1----:R-:W1:Y:S03]  /*0ec0*/  LDC.64 R4, c[0x0][0x248] ;  /* 0x00009200ff047b82 */ /* 0x002e660000000a00 */
[----:B---34-:R-:W3:Y:S01]  /*0ed0*/  LDS R2, [UR7+0x1c] ;  /* 0x00001c07ff027984 */ /* 0x018ee20008000800 */
[C---:B-1----:R-:W-:Y:S01]  /*0ee0*/  SHF.L.U64.HI R5, R4.reuse, 0x1, R5 ;  /* 0x0000000104057819 */ /* 0x042fe20000010205 */
[----:B------:R-:W-:-:S03]  /*0ef0*/  IMAD.SHL.U32 R4, R4, 0x2, RZ ;  /* 0x0000000204047824 */ /* 0x000fc600078e00ff */
[--C-:B------:R-:W-:Y:S02]  /*0f00*/  SHF.R.U32.HI R7, RZ, 0x4, R5.reuse ;  /* 0x00000004ff077819 */ /* 0x100fe40000011605 */
[----:B------:R-:W-:-:S05]  /*0f10*/  SHF.R.U64 R4, R4, 0x4, R5 ;  /* 0x0000000404047819 */ /* 0x000fca0000001205 */
[----:B------:R1:W-:Y:S01]  /*0f20*/  STS [UR7+0xc], R4 ;  /* 0x00000c04ff007988 */ /* 0x0003e20008000807 */
[----:B-----5:R-:W-:Y:S02]  /*0f30*/  LOP3.LUT R3, R3, 0x7, RZ, 0xb8, !PT ;  /* 0x0000000703037812 */ /* 0x020fe400078eb8ff */
[----:B---3--:R-:W-:-:S03]  /*0f40*/  LOP3.LUT R2, R2, 0xf, R7, 0xb8, !PT ;  /* 0x0000000f02027812 */ /* 0x008fc600078eb807 */
[----:B------:R1:W-:Y:S04]  /*0f50*/  STS [UR7+0x34], R3 ;  /* 0x00003403ff007988 */ /* 0x0003e80008000807 */
[----:B------:R1:W-:Y:S02]  /*0f60*/  STS [UR7+0x1c], R2 ;  /* 0x00001c02ff007988 */ /* 0x0003e40008000807 */
.L_x_38:
[----:B------:R-:W-:Y:S05]  /*0f70*/  BSYNC B3 ;  /* 0x0000000000037941 */ /* 0x000fea0003800000 */
.L_x_37:
[----:B------:R-:W-:Y:S04]  /*0f80*/  BSSY B3, `(.L_x_39) ;  /* 0x000001a000037945 */ /* 0x000fe80003800000 */
[----:B------:R-:W-:Y:S04]  /*0f90*/  BSSY B4, `(.L_x_40) ;  /* 0x0000015000047945 */ /* 0x000fe80003800000 */
[----:B------:R-:W-:Y:S05]  /*0fa0*/  @P2 BRA `(.L_x_41) ;  /* 0x0000000000202947 */ /* 0x000fea0003800000 */
[----:B-1-34-:R-:W1:Y:S02]  /*0fb0*/  LDS R2, [UR7+0x34] ;  /* 0x00003407ff027984 */ /* 0x01ae640008000800 */
[----:B-1----:R-:W-:-:S05]  /*0fc0*/  LOP3.LUT R2, R2, 0x38, RZ, 0xb8, !PT ;  /* 0x0000003802027812 */ /* 0x002fca00078eb8ff */
[----:B------:R1:W-:Y:S01]  /*0fd0*/  STS [UR7+0x34], R2 ;  /* 0x00003402ff007988 */ /* 0x0003e20008000807 */
[----:B------:R-:W-:Y:S05]  /*0fe0*/  @P2 BRA `(.L_x_42) ;  /* 0x0000000000202947 */ /* 0x000fea0003800000 */
[----:B-1----:R-:W1:Y:S01]  /*0ff0*/  LDS R2, [UR7+0x8] ;  /* 0x00000807ff027984 */ /* 0x002e620008000800 */
[----:B------:R-:W-:-:S05]  /*1000*/  IMAD.MOV.U32 R3, RZ, RZ, 0x780 ;  /* 0x00000780ff037424 */ /* 0x000fca00078e00ff */
[----:B-1----:R-:W-:-:S05]  /*1010*/  LOP3.LUT R2, R2, 0x500, R3, 0xd8, !PT ;  /* 0x0000050002027812 */ /* 0x002fca00078ed803 */
[----:B------:R1:W-:Y:S02]  /*1020*/  STS [UR7+0x8], R2 ;  /* 0x00000802ff007988 */ /* 0x0003e40008000807 */
.L_x_41:
[----:B------:R-:W-:Y:S05]  /*1030*/  @P2 BRA `(.L_x_43) ;  /* 0x0000000000282947 */ /* 0x000fea0003800000 */
[----:B-1-34-:R-:W1:Y:S02]  /*1040*/  LDS R2, [UR7+0x8] ;  /* 0x00000807ff027984 */ /* 0x01ae640008000800 */
[----:B-1----:R-:W-:-:S05]  /*1050*/  LOP3.LUT R2, R2, 0x1800, RZ, 0xb8, !PT ;  /* 0x0000180002027812 */ /* 0x002fca00078eb8ff */
[----:B------:R3:W-:Y:S02]  /*1060*/  STS [UR7+0x8], R2 ;  /* 0x00000802ff007988 */ /* 0x0007e40008000807 */
.L_x_42:
[----:B------:R-:W-:Y:S05]  /*1070*/  @P2 BREAK B4 ;  /* 0x0000000000042942 */ /* 0x000fea0003800000 */
[----:B------:R-:W-:Y:S05]  /*1080*/  @P2 BRA `(.L_x_44) ;  /* 0x0000000000242947 */ /* 0x000fea0003800000 */
[----:B-1-3--:R-:W1:Y:S01]  /*1090*/  LDS R2, [UR7+0x8] ;  /* 0x00000807ff027984 */ /* 0x00ae620008000800 */
[----:B------:R-:W-:-:S05]  /*10a0*/  IMAD.MOV.U32 R3, RZ, RZ, 0x6000 ;  /* 0x00006000ff037424 */ /* 0x000fca00078e00ff */
[----:B-1----:R-:W-:-:S04]  /*10b0*/  LOP3.LUT R2, R2, 0x6000, R3, 0xd8, !PT ;  /* 0x0000600002027812 */ /* 0x002fc800078ed803 */
[----:B------:R-:W-:-:S05]  /*10c0*/  LOP3.LUT R2, R2, 0x400000, RZ, 0xb8, !PT ;  /* 0x0040000002027812 */ /* 0x000fca00078eb8ff */
[----:B------:R1:W-:Y:S02]  /*10d0*/  STS [UR7+0x8], R2 ;  /* 0x00000802ff007988 */ /* 0x0003e40008000807 */
.L_x_43:
[----:B------:R-:W-:Y:S05]  /*10e0*/  BSYNC B4 ;  /* 0x0000000000047941 */ /* 0x000fea0003800000 */
.L_x_40:
[----:B-1-34-:R-:W1:Y:S02]  /*10f0*/  @!P2 LDS R2, [UR7+0x8] ;  /* 0x00000807ff02a984 */ /* 0x01ae640008000800 */
[----:B-1----:R-:W-:-:S05]  /*1100*/  @!P2 LOP3.LUT R2, R2, 0x8000, RZ, 0xb8, !PT ;  /* 0x000080000202a812 */ /* 0x002fca00078eb8ff */
[----:B------:R4:W-:Y:S02]  /*1110*/  @!P2 STS [UR7+0x8], R2 ;  /* 0x00000802ff00a988 */ /* 0x0009e40008000807 */
.L_x_44:
[----:B------:R-:W-:Y:S05]  /*1120*/  BSYNC B3 ;  /* 0x0000000000037941 */ /* 0x000fea0003800000 */
.L_x_39:
[----:B------:R-:W-:Y:S05]  /*1130*/  WARPSYNC.ALL ;  /* 0x0000000000007948 */ /* 0x000fea0003800000 */
[----:B------:R-:W-:Y:S01]  /*1140*/  UIADD3 UR4, UR4, 0x100, URZ ;  /* 0x0000010004047890 */ /* 0x000fe2000fffe03f */
[----:B------:R-:W-:Y:S01]  /*1150*/  ISETP.GE.AND P1, PT, R15, 0x1, PT ;  /* 0x000000010f00780c */ /* 0x000fe20003f26270 */
[----:B------:R-:W-:Y:S01]  /*1160*/  IMAD.MOV.U32 R24, RZ, RZ, RZ ;  /* 0x000000ffff187224 */ /* 0x000fe200078e00ff */
[----:B------:R-:W-:Y:S01]  /*1170*/  SHF.R.U32.HI R7, RZ, 0x5, R0 ;  /* 0x00000005ff077819 */ /* 0x000fe20000011600 */
[----:B------:R-:W-:-:S04]  /*1180*/  UIADD3 UR24, UP0, UR4, UR24, URZ ;  /* 0x0000001804187290 */ /* 0x000fc8000ff1e03f */
[----:B------:R-:W-:Y:S01]  /*1190*/  ULEA.HI.X.SX32 UR25, UR4, UR25, 0x1, UP0 ;  /* 0x0000001904197291 */ /* 0x000fe200080f0e3f */
[----:B------:R-:W-:Y:S11]  /*11a0*/  @P0 BRA `(.L_x_45) ;  /* 0x0000000000280947 */ /* 0x000ff60003800000 */
[----:B-1-34-:R-:W1:Y:S01]  /*11b0*/  S2R R2, SR_LANEID ;  /* 0x0000000000027919 */ /* 0x01ae620000000000 */
[----:B------:R-:W-:Y:S05]  /*11c0*/  WARPSYNC.ALL ;  /* 0x0000000000007948 */ /* 0x000fea0003800000 */
[----:B-1----:R-:W-:-:S05]  /*11d0*/  IMAD.SHL.U32 R4, R2, 0x4, RZ ;  /* 0x0000000402047824 */ /* 0x002fca00078e00ff */
[----:B------:R-:W1:Y:S01]  /*11e0*/  LDS R5, [R4+UR7] ;  /* 0x0000000704057984 */ /* 0x000e620008000800 */
[----:B------:R-:W-:-:S05]  /*11f0*/  IADD3 R2, P3, R4, UR24, RZ ;  /* 0x0000001804027c10 */ /* 0x000fca000ff7e0ff */
[----:B------:R-:W-:-:S05]  /*1200*/  IMAD.X R3, RZ, RZ, UR25, P3 ;  /* 0x00000019ff037e24 */ /* 0x000fca00098e06ff */
[----:B-1----:R1:W3:Y:S01]  /*1210*/  ATOMG.E.EXCH.STRONG.GPU PT, RZ, [R2], R5 ;  /* 0x0000000502ff73a8 */ /* 0x0022e200041ee100 */
[----:B------:R-:W-:-:S04]  /*1220*/  DEPBAR {5,4,3,2,1,0} ;  /* 0x0000003f0000791a */ /* 0x000fc80000000000 */
[----:B------:R1:W-:Y:S01]  /*1230*/  UTMACCTL.IV [UR24] ;  /* 0x00000000180079b9 */ /* 0x0003e20008000000 */
[----:B------:R-:W-:Y:S01]  /*1240*/  NOP ;  /* 0x0000000000007918 */ /* 0x000fe20000000000 */
.L_x_45:
[----:B------:R-:W-:Y:S05]  /*1250*/  @P0 BRA `(.L_x_46) ;  /* 0x00000000000c0947 */ /* 0x000fea0003800000 */
[----:B------:R0:W-:Y:S01]  /*1260*/  UTMACMDFLUSH ;  /* 0x00000000000079b7 */ /* 0x0001e20000000000 */
[----:B------:R-:W-:Y:S05]  /*1270*/  @P0 BRA `(.L_x_46) ;  /* 0x0000000000040947 */ /* 0x000fea0003800000 */
[----:B------:R-:W-:-:S04]  /*1280*/  DEPBAR.LE SB0, 0x0 ;  /* 0x000080000000791a */ /* 0x000fc80000000000 */
.L_x_46:
[----:B------:R-:W-:Y:S05]  /*1290*/  WARPSYNC.ALL ;  /* 0x0000000000007948 */ /* 0x000fea0003800000 */
[----:B---3--:R-:W-:Y:S01]  /*12a0*/  BAR.SYNC.DEFER_BLOCKING 0x0 ;  /* 0x0000000000007b1d */ /* 0x008fe20000010000 */
[----:B------:R-:W-:Y:S01]  /*12b0*/  R2UR UR26, R7 ;  /* 0x00000000071a72ca */ /* 0x000fe200000e0000 */
[----:B------:R-:W-:Y:S01]  /*12c0*/  USHF.L.U32 UR27, UR32, 0x8, URZ ;  /* 0x00000008201b7899 */ /* 0x000fe2000800063f */
[----:B------:R-:W-:Y:S01]  /*12d0*/  IMAD.MOV.U32 R25, RZ, RZ, RZ ;  /* 0x000000ffff197224 */ /* 0x000fe200078e00ff */
[----:B------:R-:W-:Y:S02]  /*12e0*/  CS2R R26, SRZ ;  /* 0x00000000001a7805 */ /* 0x000fe4000001ff00 */
[----:B------:R-:W-:Y:S01]  /*12f0*/  CS2R R28, SRZ ;  /* 0x00000000001c7805 */ /* 0x000fe2000001ff00 */
[----:B------:R-:W-:Y:S01]  /*1300*/  VOTEU.ALL UP0, P2 ;  /* 0x00000000003f7886 */ /* 0x000fe20001000000 */
[----:B------:R-:W-:Y:S01]  /*1310*/  UMOV UR4, 0x1 ;  /* 0x0000000100047882 */ /* 0x000fe20000000000 */
[----:B------:R-:W-:Y:S01]  /*1320*/  VOTEU.ALL UP1, P2 ;  /* 0x00000000003f7886 */ /* 0x000fe20001020000 */
[----:B------:R-:W-:Y:S01]  /*1330*/  VOTEU.ALL UP2, P2 ;  /* 0x00000000003f7886 */ /* 0x000fe20001040000 */
[----:B------:R-:W-:Y:S01]  /*1340*/  VOTEU.ALL UP3, P2 ;  /* 0x00000000003f7886 */ /* 0x000fe20001060000 */
[----:B------:R-:W-:-:S04]  /*1350*/  @!UP0 UIADD3 UR8, -UR4, 0x100000, URZ ;  /* 0x0010000004088890 */ /* 0x000fc8000fffe13f */
[----:B------:R-:W-:Y:S02]  /*1360*/  @!UP0 USHF.L.U32 UR9, UR8, 0xb, URZ ;  /* 0x0000000b08098899 */ /* 0x000fe4000800063f */
[----:B------:R-:W-:Y:S01]  /*1370*/  @!UP0 USHF.L.U32 UR8, UR8, 0x1, URZ ;  /* 0x0000000108088899 */ /* 0x000fe2000800063f */
[----:B------:R-:W-:Y:S01]  /*1380*/  CS2R R30, SRZ ;  /* 0x00000000001e7805 */ /* 0x000fe2000001ff00 */
        /* <DEDUP_REMOVED lines=12> */
[----:B------:R-:W-:Y:S01]  /*1450*/  VOTEU.ALL UP0, P2 ;  /* 0x00000000003f7886 */ /* 0x000fe20001000000 */
[----:B------:R-:W-:Y:S02]  /*1460*/  CS2R R38, SRZ ;  /* 0x0000000000267805 */ /* 0x000fe4000001ff00 */
[----:B------:R-:W-:Y:S02]  /*1470*/  CS2R R40, SRZ ;  /* 0x0000000000287805 */ /* 0x000fe4000001ff00 */
[----:B------:R-:W-:Y:S02]  /*1480*/  CS2R R42, SRZ ;  /* 0x00000000002a7805 */ /* 0x000fe4000001ff00 */
[----:B------:R-:W-:Y:S01]  /*1490*/  CS2R R44, SRZ ;  /* 0x00000000002c7805 */ /* 0x000fe2000001ff00 */
[----:B------:R-:W3:Y:S02]  /*14a0*/  FENCE.VIEW.ASYNC.S ;  /* 0x00000000000073c6 */ /* 0x000ee40000000000 */
[----:B---3--:R-:W3:Y:S02]  /*14b0*/  @!UP0 SYNCS.EXCH.64 URZ, [UR7+0x60000], UR8 ;  /* 0x06000008073f85b2 */ /* 0x008ee40008000100 */
[----:B---3--:R-:W-:Y:S01]  /*14c0*/  BAR.SYNC.DEFER_BLOCKING 0x0 ;  /* 0x0000000000007b1d */ /* 0x008fe20000010000 */
[----:B------:R-:W-:-:S02]  /*14d0*/  CS2R R46, SRZ ;  /* 0x00000000002e7805 */ /* 0x000fc4000001ff00 */
[----:B------:R-:W-:Y:S02]  /*14e0*/  CS2R R48, SRZ ;  /* 0x0000000000307805 */ /* 0x000fe4000001ff00 */
[----:B------:R-:W-:Y:S02]  /*14f0*/  CS2R R50, SRZ ;  /* 0x0000000000327805 */ /* 0x000fe4000001ff00 */
[----:B------:R-:W-:Y:S02]  /*1500*/  CS2R R52, SRZ ;  /* 0x0000000000347805 */ /* 0x000fe4000001ff00 */
[----:B------:R-:W-:Y:S02]  /*1510*/  CS2R R54, SRZ ;  /* 0x0000000000367805 */ /* 0x000fe4000001ff00 */
[----:B------:R-:W-:Y:S02]  /*1520*/  CS2R R56, SRZ ;  /* 0x0000000000387805 */ /* 0x000fe4000001ff00 */
        /* <DEDUP_REMOVED lines=16> */
[----:B------:R-:W-:Y:S01]  /*1630*/  CS2R R90, SRZ ;  /* 0x00000000005a7805 */ /* 0x000fe2000001ff00 */
[----:B------:R3:W4:Y:S02]  /*1640*/  @!UP1 SYNCS.EXCH.64 URZ, [UR7+0x60008], UR10 ;  /* 0x0600080a073f95b2 */ /* 0x0007240008000100 */
[----:B----4-:R-:W-:Y:S01]  /*1650*/  BAR.SYNC.DEFER_BLOCKING 0x0 ;  /* 0x0000000000007b1d */ /* 0x010fe20000010000 */
        /* <DEDUP_REMOVED lines=9> */
[----:B------:R-:W-:Y:S01]  /*16f0*/  CS2R R110, SRZ ;  /* 0x00000000006e7805 */ /* 0x000fe2000001ff00 */
[----:B---3--:R-:W-:Y:S01]  /*1700*/  USHF.L.U32 UR11, UR33, 0x7, URZ ;  /* 0x00000007210b7899 */ /* 0x008fe2000800063f */
        /* <DEDUP_REMOVED lines=12> */
[----:B------:R3:W4:Y:S02]  /*17d0*/  @!UP2 SYNCS.EXCH.64 URZ, [UR7+0x60010], UR12 ;  /* 0x0600100c073fa5b2 */ /* 0x0007240008000100 */
[----:B----4-:R-:W-:Y:S01]  /*17e0*/  BAR.SYNC.DEFER_BLOCKING 0x0 ;  /* 0x0000000000007b1d */ /* 0x010fe20000010000 */
[----:B------:R-:W-:Y:S02]  /*17f0*/  CS2R R136, SRZ ;  /* 0x0000000000887805 */ /* 0x000fe4000001ff00 */
[----:B------:R-:W-:-:S02]  /*1800*/  CS2R R138, SRZ ;  /* 0x00000000008a7805 */ /* 0x000fc4000001ff00 */
[----:B------:R-:W-:Y:S02]  /*1810*/  CS2R R140, SRZ ;  /* 0x00000000008c7805 */ /* 0x000fe4000001ff00 */
[----:B------:R-:W-:Y:S02]  /*1820*/  CS2R R142, SRZ ;  /* 0x00000000008e7805 */ /* 0x000fe4000001ff00 */
[----:B------:R-:W-:Y:S02]  /*1830*/  CS2R R144, SRZ ;  /* 0x0000000000907805 */ /* 0x000fe4000001ff00 */
[----:B------:R-:W-:Y:S02]  /*1840*/  CS2R R146, SRZ ;  /* 0x0000000000927805 */ /* 0x000fe4000001ff00 */
[----:B------:R-:W-:Y:S02]  /*1850*/  CS2R R148, SRZ ;  /* 0x0000000000947805 */ /* 0x000fe4000001ff00 */
[----:B------:R-:W-:Y:S01]  /*1860*/  CS2R R150, SRZ ;  /* 0x0000000000967805 */ /* 0x000fe2000001ff00 */
[----:B------:R3:W4:Y:S01]  /*1870*/  @!UP3 SYNCS.EXCH.64 URZ, [UR7+0x60018], UR4 ;  /* 0x06001804073fb5b2 */ /* 0x0007220008000100 */
[----:B------:R-:W-:Y:S05]  /*1880*/  @!P1 BRA `(.L_x_47) ;  /* 0x0000000800709947 */ /* 0x000fea0003800000 */
        /* <DEDUP_REMOVED lines=64> */
[----:B---3--:R-:W-:Y:S01]  /*1c90*/  UMOV UR4, URZ ;  /* 0x0000003f00047c82 */ /* 0x008fe20008000000 */
[----:B------:R-:W-:-:S05]  /*1ca0*/  UMOV UR15, URZ ;  /* 0x0000003f000f7c82 */ /* 0x000fca0008000000 */
.L_x_49:
[----:B----4-:R-:W-:Y:S01]  /*1cb0*/  BAR.SYNC.DEFER_BLOCKING 0x0 ;  /* 0x0000000000007b1d */ /* 0x010fe20000010000 */
[----:B------:R-:W-:Y:S01]  /*1cc0*/  ULEA UR29, UR4, UR7, 0x3 ;  /* 0x00000007041d7291 */ /* 0x000fe2000f8e183f */
[----:B-1----:R-:W-:Y:S01]  /*1cd0*/  @!P2 IMAD.MOV.U32 R2, RZ, RZ, 0x18000 ;  /* 0x00018000ff02a424 */ /* 0x002fe200078e00ff */
[----:B------:R-:W-:Y:S01]  /*1ce0*/  ELECT P0, URZ, PT ;  /* 0x00000000003f782f */ /* 0x000fe20003800000 */
[----:B------:R-:W-:-:S03]  /*1cf0*/  ULEA UR5, UR4, UR7, 0xf ;  /* 0x0000000704057291 */ /* 0x000fc6000f8e783f */
[----:B------:R-:W-:Y:S01]  /*1d00*/  ISETP.LT.U32.AND P0, PT, R6, 0x40, P0 ;  /* 0x000000400600780c */ /* 0x000fe20000701070 */
[----:B------:R-:W-:Y:S02]  /*1d10*/  ULOP3.LUT UR8, UR26, 0x1, URZ, 0xc0, !UPT ;  /* 0x000000011a087892 */ /* 0x000fe4000f8ec03f */
[----:B------:R-:W-:Y:S02]  /*1d20*/  UIADD3 UR6, UR5, 0x40000, URZ ;  /* 0x0004000005067890 */ /* 0x000fe4000fffe03f */
[----:B------:R-:W-:Y:S02]  /*1d30*/  ULEA UR10, UR8, UR15, 0x6 ;  /* 0x0000000f080a7291 */ /* 0x000fe4000f8e303f */
[----:B------:R-:W-:Y:S01]  /*1d40*/  ULEA UR8, UR8, UR6, 0xe ;  /* 0x0000000608087291 */ /* 0x000fe2000f8e703f */
[----:B------:R-:W-:Y:S01]  /*1d50*/  ELECT P1, URZ, PT ;  /* 0x00000000003f782f */ /* 0x000fe20003820000 */
[----:B------:R-:W-:-:S04]  /*1d60*/  ULEA UR28, UR4, UR7, 0x10 ;  /* 0x00000007041c7291 */ /* 0x000fc8000f8e803f */
[----:B------:R-:W-:Y:S01]  /*1d70*/  VOTEU.ANY UP0, P0 ;  /* 0x00000000003f7886 */ /* 0x000fe20000000100 */
[----:B------:R-:W-:Y:S01]  /*1d80*/  VOTEU.ANY UP2, P0 ;  /* 0x00000000003f7886 */ /* 0x000fe20000040100 */
[----:B------:R-:W-:Y:S01]  /*1d90*/  ISETP.LT.U32.AND P1, PT, R6, 0x80, P1 ;  /* 0x000000800600780c */ /* 0x000fe20000f21070 */
[----:B------:R-:W-:Y:S01]  /*1da0*/  ULOP3.LUT UR14, UR26, 0x3, URZ, 0xc0, !UPT ;  /* 0x000000031a0e7892 */ /* 0x000fe2000f8ec03f */
[----:B------:R1:W-:Y:S01]  /*1db0*/  @!P2 SYNCS.ARRIVE.TRANS64 RZ, [UR29+0x60000], R2 ;  /* 0x06000002ffffa9a7 */ /* 0x0003e2000800001d */
[----:B------:R-:W-:Y:S01]  /*1dc0*/  @UP0 UIADD3 UR9, UR29, 0x60000, URZ ;  /* 0x000600001d090890 */ /* 0x000fe2000fffe03f */
[----:B------:R-:W-:Y:S01]  /*1dd0*/  @UP0 UMOV UR16, UR20 ;  /* 0x0000001400100c82 */ /* 0x000fe20008000000 */
[----:B------:R-:W-:Y:S01]  /*1de0*/  @UP0 UMOV UR17, UR21 ;  /* 0x0000001500110c82 */ /* 0x000fe20008000000 */
[----:B------:R-:W-:Y:S01]  /*1df0*/  BAR.SYNC.DEFER_BLOCKING 0x0 ;  /* 0x0000000000007b1d */ /* 0x000fe20000010000 */
[----:B------:R-:W-:Y:S02]  /*1e00*/  ULEA UR12, UR14, UR28, 0xe ;  /* 0x0000001c0e0c7291 */ /* 0x000fe4000f8e703f */
[----:B------:R-:W-:Y:S01]  /*1e10*/  ULEA UR14, UR14, UR27, 0x6 ;  /* 0x0000001b0e0e7291 */ /* 0x000fe2000f8e303f */
[----:B-1----:R-:W-:Y:S01]  /*1e20*/  SHF.L.U32 R2, R13, 0x1f, RZ ;  /* 0x0000001f0d027819 */ /* 0x002fe200000006ff */
[----:B------:R-:W-:-:S02]  /*1e30*/  USHF.L.U32 UR5, UR26, 0x7, URZ ;  /* 0x000000071a057899 */ /* 0x000fc4000800063f */
[----:B------:R-:W-:Y:S01]  /*1e40*/  VOTEU.ANY UP1, P1 ;  /* 0x00000000003f7886 */ /* 0x000fe20000820100 */
[----:B------:R-:W-:Y:S01]  /*1e50*/  VOTEU.ANY UP3, P1 ;  /* 0x00000000003f7886 */ /* 0x000fe20000860100 */
[----:B------:R-:W-:Y:S02]  /*1e60*/  ULOP3.LUT UR5, UR5, 0x200, URZ, 0xc0, !UPT ;  /* 0x0000020005057892 */ /* 0x000fe4000f8ec03f */
[----:B------:R-:W-:Y:S02]  /*1e70*/  USHF.R.U32.HI UR28, URZ, 0x4, UR28 ;  /* 0x000000043f1c7899 */ /* 0x000fe4000801161c */
[----:B------:R-:W-:Y:S01]  /*1e80*/  @UP1 UIADD3 UR13, UR29, 0x60000, URZ ;  /* 0x000600001d0d1890 */ /* 0x000fe2000fffe03f */
[----:B------:R-:W-:Y:S01]  /*1e90*/  @UP1 UMOV UR18, UR22 ;  /* 0x0000001600121c82 */ /* 0x000fe20008000000 */
[----:B------:R-:W-:Y:S01]  /*1ea0*/  @UP1 UMOV UR19, UR23 ;  /* 0x0000001700131c82 */ /* 0x000fe20008000000 */
[----:B------:R-:W-:Y:S02]  /*1eb0*/  ULEA.HI UR5, UR6, UR5, URZ, 0x1c ;  /* 0x0000000506057291 */ /* 0x000fe4000f8fe03f */
[----:B------:R-:W-:Y:S01]  /*1ec0*/  USGXT.U32 UR6, UR28, 0xe ;  /* 0x0000000e1c06789a */ /* 0x000fe20008000000 */
[----:B------:R1:W-:Y:S01]  /*1ed0*/  @UP2 UTMALDG.2D [UR8], [UR16] ;  /* 0x00000008100025b4 */ /* 0x0003e20008008000 */
[----:B------:R3:W-:Y:S06]  /*1ee0*/  MEMBAR.ALL.CTA ;  /* 0x0000000000007992 */ /* 0x0007ec0000008000 */
[----:B---3--:R-:W3:Y:S01]  /*1ef0*/  FENCE.VIEW.ASYNC.S ;  /* 0x00000000000073c6 */ /* 0x008ee20000000000 */
[----:B-1----:R-:W-:-:S02]  /*1f00*/  ULOP3.LUT UR16, UR5, 0x3fff, URZ, 0xc0, !UPT ;  /* 0x00003fff05107892 */ /* 0x002fc4000f8ec03f */
[----:B------:R-:W-:Y:S01]  /*1f10*/  ULOP3.LUT UR5, UR6, 0x4000000, URZ, 0xfc, !UPT ;  /* 0x0400000006057892 */ /* 0x000fe2000f8efc3f */
[----:B------:R-:W-:Y:S01]  /*1f20*/  UMOV UR17, 0x40000040 ;  /* 0x4000004000117882 */ /* 0x000fe20000000000 */
[----:B---3--:R-:W-:Y:S06]  /*1f30*/  BAR.SYNC.DEFER_BLOCKING 0x0 ;  /* 0x0000000000007b1d */ /* 0x008fec0000010000 */
[----:B------:R1:W-:Y:S02]  /*1f40*/  @UP3 UTMALDG.2D [UR12], [UR18] ;  /* 0x0000000c120035b4 */ /* 0x0003e40008008000 */
[----:B------:R-:W-:Y:S06]  /*1f50*/  BAR.SYNC.DEFER_BLOCKING 0x0 ;  /* 0x0000000000007b1d */ /* 0x000fec0000010000 */
[----:B-1----:R-:W-:Y:S01]  /*1f60*/  UMOV UR18, UR5 ;  /* 0x0000000500127c82 */ /* 0x002fe20008000000 */
[----:B------:R-:W-:Y:S01]  /*1f70*/  UMOV UR19, 0x40000040 ;  /* 0x4000004000137882 */ /* 0x000fe20000000000 */
[----:B------:R-:W1:Y:S02]  /*1f80*/  SYNCS.PHASECHK.TRANS64.TRYWAIT P0, [UR29+0x60000], R2 ;  /* 0x06000002ff0075a7 */ /* 0x000e64000800015d */
[----:B-1----:R-:W-:Y:S05]  /*1f90*/  @!P0 BRA `(.L_x_48) ;  /* 0x0000000800908947 */ /* 0x002fea0003800000 */
.L_x_50:
[----:B------:R-:W-:Y:S02]  /*1fa0*/  WARPGROUP.DEPBAR.LE gsb0, 0x0 ;  /* 0x00008000000079c5 */ /* 0x000fe40000010000 */
[----:B------:R-:W-:Y:S01]  /*1fb0*/  WARPGROUP.ARRIVE ;  /* 0x00000000000079c5 */ /* 0x000fe20000000000 */
[----:B------:R-:W-:Y:S01]  /*1fc0*/  UMOV UR5, URZ ;  /* 0x0000003f00057c82 */ /* 0x000fe20008000000 */
[----:B------:R-:W1:Y:S01]  /*1fd0*/  LDC R2, c[0x0][0x230] ;  /* 0x00008c00ff027b82 */ /* 0x000e620000000800 */
[----:B------:R-:W-:Y:S02]  /*1fe0*/  UIADD3 UR15, UR15, 0x80, URZ ;  /* 0x000000800f0f7890 */ /* 0x000fe4000fffe03f */
[----:B------:R-:W-:Y:S01]  /*1ff0*/  UIADD3 UR4, UR4, 0x1, URZ ;  /* 0x0000000104047890 */ /* 0x000fe2000fffe03f */
[----:B------:R-:W-:Y:S01]  /*2000*/  HGMMA.64x256x16.F32.BF16 R24, gdesc[UR16].tnspB, R24 ;  /* 0x43e00000101879f0 */ /* 0x000fe20008701818 */
[----:B------:R-:W-:Y:S02]  /*2010*/  UIADD3 UR18, UP1, UR6, 0x4000080, URZ ;  /* 0x0400008006127890 */ /* 0x000fe4000ff3e03f */
[----:B------:R-:W-:Y:S01]  /*2020*/  UIADD3 UR16, UP0, UR16, 0x2, URZ ;  /* 0x0000000210107890 */ /* 0x000fe2000ff1e03f */
[----:B------:R-:W-:-:S02]  /*2030*/  UMOV UR6, URZ ;  /* 0x0000003f00067c82 */ /* 0x000fc40008000000 */
[----:B------:R-:W-:Y:S02]  /*2040*/  UIADD3.X UR19, UR6, 0x40000040, URZ, UP1, !UPT ;  /* 0x4000004006137890 */ /* 0x000fe40008ffe43f */
[----:B------:R-:W-:Y:S02]  /*2050*/  UIADD3.X UR17, UR5, 0x40000040, URZ, UP0, !UPT ;  /* 0x4000004005117890 */ /* 0x000fe400087fe43f */
[----:B------:R-:W-:Y:S02]  /*2060*/  UIADD3.64 UR30, UR18, 0x80, URZ ;  /* 0x00000080121e7897 */ /* 0x000fe4000fffe03f */
[----:B------:R-:W-:Y:S02]  /*2070*/  UIADD3.64 UR28, UR16, 0x2, URZ ;  /* 0x00000002101c7897 */ /* 0x000fe4000fffe03f */
[----:B------:R-:W-:-:S04]  /*2080*/  UISETP.NE.U32.AND UP0, UPT, UR4, 0x4, UPT ;  /* 0x000000040400788c */ /* 0x000fc8000bf05070 */
[----:B------:R-:W-:Y:S01]  /*2090*/  USEL UR5, URZ, 0x1, UP0 ;  /* 0x000000013f057887 */ /* 0x000fe20008000000 */
[----:B-1----:R-:W-:Y:S01]  /*20a0*/  ISETP.LE.AND P0, PT, R2, UR15, PT ;  /* 0x0000000f02007c0c */ /* 0x002fe2000bf03270 */
[----:B------:R-:W-:-:S04]  /*20b0*/  USEL UR4, UR4, URZ, UP0 ;  /* 0x0000003f04047287 */ /* 0x000fc80008000000 */
[----:B------:R-:W-:-:S04]  /*20c0*/  LOP3.LUT R13, R13, UR5, RZ, 0x3c, !PT ;  /* 0x000000050d0d7c12 */ /* 0x000fc8000f8e3cff */
[----:B------:R-:W-:-:S15]  /*20d0*/  HGMMA.64x256x16.F32.BF16 R24, gdesc[UR16].tnspB, R24 ;  /* 0x43e00000101879f0 */ /* 0x000fde0008701818 */
[----:B------:R-:W-:-:S13]  /*20e0*/  NOP ;  /* 0x0000000000007918 */ /* 0x000fda0000000000 */
[----:B------:R-:W-:Y:S01]  /*20f0*/  HGMMA.64x256x16.F32.BF16 R24, gdesc[UR28].tnspB, R24 ;  /* 0x43e000001c1879f0 */ /* 0x000fe20008701818 */
[----:B------:R-:W-:Y:S02]  /*2100*/  UIADD3.64 UR30, UR18, 0x100, URZ ;  /* 0x00000100121e7897 */ /* 0x000fe4000fffe03f */
[----:B------:R-:W-:-:S15]  /*2110*/  UIADD3.64 UR28, UR16, 0x4, URZ ;  /* 0x00000004101c7897 */ /* 0x000fde000fffe03f */
[----:B------:R-:W-:-:S10]  /*2120*/  NOP ;  /* 0x0000000000007918 */ /* 0x000fd40000000000 */
        /* <DEDUP_REMOVED lines=10> */
[----:B------:R-:W-:Y:S02]  /*21d0*/  UIADD3.64 UR28, UR16, 0x402, URZ ;  /* 0x00000402101c7897 */ /* 0x000fe4000fffe03f */
[----:B------:R-:W-:Y:S02]  /*21e0*/  UIADD3.64 UR18, UR18, 0x300, URZ ;  /* 0x0000030012127897 */ /* 0x000fe4000fffe03f */
[----:B------:R-:W-:-:S15]  /*21f0*/  UIADD3.64 UR16, UR16, 0x404, URZ ;  /* 0x0000040410107897 */ /* 0x000fde000fffe03f */
[----:B------:R-:W-:-:S06]  /*2200*/  NOP ;  /* 0x0000000000007918 */ /* 0x000fcc0000000000 */
[----:B------:R-:W-:-:S15]  /*2210*/  HGMMA.64x256x16.F32.BF16 R24, gdesc[UR28].tnspB, R24 ;  /* 0x43e000001c1879f0 */ /* 0x000fde0008701818 */
[----:B------:R-:W-:-:S13]  /*2220*/  NOP ;  /* 0x0000000000007918 */ /* 0x000fda0000000000 */
[----:B------:R-:W-:Y:S01]  /*2230*/  HGMMA.64x256x16.F32.BF16 R24, gdesc[UR16].tnspB, R24, gsb0 ;  /* 0x43e00000101879f0 */ /* 0x000fe20008001818 */
[----:B------:R-:W-:Y:S05]  /*2240*/  @!P0 BRA `(.L_x_49) ;  /* 0xfffffff800988947 */ /* 0x000fea000383ffff */
.L_x_47:
[----:B------:R-:W-:Y:S02]  /*2250*/  WARPGROUP.DEPBAR.LE gsb0, 0x0 ;  /* 0x00008000000079c5 */ /* 0x000fe40000010000 */
[----:B----4-:R-:W-:Y:S01]  /*2260*/  BAR.SYNC.DEFER_BLOCKING 0x0 ;  /* 0x0000000000007b1d */ /* 0x010fe20000010000 */
[C---:B-1----:R-:W-:Y:S01]  /*2270*/  IMAD.SHL.U32 R2, R0.reuse, 0x80, RZ ;  /* 0x0000008000027824 */ /* 0x042fe200078e00ff */
[----:B------:R-:W-:Y:S01]  /*2280*/  F2FP.BF16.F32.PACK_AB R24, R25, R24 ;  /* 0x000000181918723e */ /* 0x000fe200000010ff */
[----:B------:R-:W-:Y:S01]  /*2290*/  IMAD.SHL.U32 R3, R0, 0x10, RZ ;  /* 0x0000001000037824 */ /* 0x000fe200078e00ff */
[----:B------:R-:W-:Y:S02]  /*22a0*/  F2FP.BF16.F32.PACK_AB R25, R27, R26 ;  /* 0x0000001a1b19723e */ /* 0x000fe400000010ff */
[----:B------:R-:W-:Y:S02]  /*22b0*/  ELECT P0, URZ, PT ;  /* 0x00000000003f782f */ /* 0x000fe40003800000 */
[----:B------:R-:W-:Y:S01]  /*22c0*/  LOP3.LUT R2, R2, 0x780, RZ, 0xc0, !PT ;  /* 0x0000078002027812 */ /* 0x000fe200078ec0ff */
[----:B------:R-:W-:Y:S01]  /*22d0*/  ULOP3.LUT UR26, UR26, 0x3, URZ, 0xc0, !UPT ;  /* 0x000000031a1a7892 */ /* 0x000fe2000f8ec03f */
[----:B------:R-:W-:Y:S01]  /*22e0*/  F2FP.BF16.F32.PACK_AB R56, R57, R56 ;  /* 0x000000383938723e */ /* 0x000fe200000010ff */
[----:B------:R-:W-:Y:S01]  /*22f0*/  UMOV UR10, UR11 ;  /* 0x0000000b000a7c82 */ /* 0x000fe20008000000 */
[----:B------:R-:W-:Y:S01]  /*2300*/  LOP3.LUT R3, R2, 0x70, R3, 0xf8, !PT ;  /* 0x0000007002037812 */ /* 0x000fe200078ef803 */
[----:B------:R-:W-:Y:S01]  /*2310*/  ULEA UR8, UR26, UR7, 0xe ;  /* 0x000000071a087291 */ /* 0x000fe2000f8e703f */
[----:B------:R-:W-:Y:S01]  /*2320*/  F2FP.BF16.F32.PACK_AB R26, R29, R28 ;  /* 0x0000001c1d1a723e */ /* 0x000fe200000010ff */
[----:B------:R-:W-:Y:S01]  /*2330*/  ULEA UR9, UR26, UR27, 0x6 ;  /* 0x0000001b1a097291 */ /* 0x000fe2000f8e303f */
[----:B------:R-:W-:Y:S01]  /*2340*/  LOP3.LUT R3, R3, 0x10, R0, 0x78, !PT ;  /* 0x0000001003037812 */ /* 0x000fe200078e7800 */
[----:B------:R-:W-:Y:S01]  /*2350*/  IMAD.SHL.U32 R0, R0, 0x40, RZ ;  /* 0x0000004000007824 */ /* 0x000fe200078e00ff */
[----:B------:R-:W-:-:S02]  /*2360*/  F2FP.BF16.F32.PACK_AB R27, R31, R30 ;  /* 0x0000001e1f1b723e */ /* 0x000fc400000010ff */
[----:B------:R-:W-:Y:S02]  /*2370*/  F2FP.BF16.F32.PACK_AB R57, R59, R58 ;  /* 0x0000003a3b39723e */ /* 0x000fe400000010ff */
[----:B------:R-:W-:Y:S02]  /*2380*/  LOP3.LUT R0, R3, 0x3800, R0, 0xf8, !PT ;  /* 0x0000380003007812 */ /* 0x000fe400078ef800 */
[----:B------:R-:W-:Y:S01]  /*2390*/  F2FP.BF16.F32.PACK_AB R88, R89, R88 ;  /* 0x000000585958723e */ /* 0x000fe200000010ff */
[----:B------:R-:W1:Y:S02]  /*23a0*/  @!P2 SYNCS.CCTL.IV [UR7+0x60000] ;  /* 0x06000000ff00a9b1 */ /* 0x000e640008000007 */
[----:B-1----:R-:W-:Y:S01]  /*23b0*/  BAR.SYNC.DEFER_BLOCKING 0x0 ;  /* 0x0000000000007b1d */ /* 0x002fe20000010000 */
[C---:B------:R-:W-:Y:S01]  /*23c0*/  LOP3.LUT R3, R0.reuse, 0x20, RZ, 0x3c, !PT ;  /* 0x0000002000037812 */ /* 0x040fe200078e3cff */
[----:B------:R-:W-:Y:S01]  /*23d0*/  VIADD R2, R0, UR7 ;  /* 0x0000000700027c36 */ /* 0x000fe20008000000 */
[----:B------:R-:W-:-:S02]  /*23e0*/  F2FP.BF16.F32.PACK_AB R58, R61, R60 ;  /* 0x0000003c3d3a723e */ /* 0x000fc400000010ff */
[----:B------:R-:W-:Y:S01]  /*23f0*/  F2FP.BF16.F32.PACK_AB R59, R63, R62 ;  /* 0x0000003e3f3b723e */ /* 0x000fe200000010ff */
[----:B------:R-:W-:Y:S01]  /*2400*/  VIADD R3, R3, UR7 ;  /* 0x0000000703037c36 */ /* 0x000fe20008000000 */
[----:B------:R-:W-:Y:S02]  /*2410*/  F2FP.BF16.F32.PACK_AB R89, R91, R90 ;  /* 0x0000005a5b59723e */ /* 0x000fe400000010ff */
[----:B------:R-:W-:Y:S02]  /*2420*/  F2FP.BF16.F32.PACK_AB R120, R121, R120 ;  /* 0x000000787978723e */ /* 0x000fe400000010ff */
[----:B------:R-:W-:Y:S02]  /*2430*/  F2FP.BF16.F32.PACK_AB R32, R33, R32 ;  /* 0x000000202120723e */ /* 0x000fe400000010ff */
[----:B------:R-:W-:Y:S02]  /*2440*/  F2FP.BF16.F32.PACK_AB R90, R93, R92 ;  /* 0x0000005c5d5a723e */ /* 0x000fe400000010ff */
[----:B------:R-:W-:-:S02]  /*2450*/  F2FP.BF16.F32.PACK_AB R91, R95, R94 ;  /* 0x0000005e5f5b723e */ /* 0x000fc400000010ff */
[----:B------:R-:W-:Y:S02]  /*2460*/  F2FP.BF16.F32.PACK_AB R121, R123, R122 ;  /* 0x0000007a7b79723e */ /* 0x000fe400000010ff */
[----:B------:R-:W-:Y:S02]  /*2470*/  F2FP.BF16.F32.PACK_AB R33, R35, R34 ;  /* 0x000000222321723e */ /* 0x000fe400000010ff */
[----:B------:R-:W-:Y:S02]  /*2480*/  F2FP.BF16.F32.PACK_AB R64, R65, R64 ;  /* 0x000000404140723e */ /* 0x000fe400000010ff */
[----:B------:R-:W-:Y:S01]  /*2490*/  F2FP.BF16.F32.PACK_AB R122, R125, R124 ;  /* 0x0000007c7d7a723e */ /* 0x000fe200000010ff */
[----:B------:R-:W1:Y:S02]  /*24a0*/  @!P2 SYNCS.CCTL.IV [UR7+0x60008] ;  /* 0x06000800ff00a9b1 */ /* 0x000e640008000007 */
[----:B-1----:R-:W-:Y:S01]  /*24b0*/  BAR.SYNC.DEFER_BLOCKING 0x0 ;  /* 0x0000000000007b1d */ /* 0x002fe20000010000 */
[----:B------:R-:W-:-:S02]  /*24c0*/  F2FP.BF16.F32.PACK_AB R123, R127, R126 ;  /* 0x0000007e7f7b723e */ /* 0x000fc400000010ff */
[----:B------:R-:W-:Y:S02]  /*24d0*/  LOP3.LUT R4, R0, 0x40, RZ, 0x3c, !PT ;  /* 0x0000004000047812 */ /* 0x000fe400078e3cff */
[----:B------:R-:W-:Y:S02]  /*24e0*/  F2FP.BF16.F32.PACK_AB R34, R37, R36 ;  /* 0x000000242522723e */ /* 0x000fe400000010ff */
[----:B------:R-:W-:Y:S01]  /*24f0*/  F2FP.BF16.F32.PACK_AB R35, R39, R38 ;  /* 0x000000262723723e */ /* 0x000fe200000010ff */
[----:B------:R-:W-:Y:S01]  /*2500*/  VIADD R4, R4, UR7 ;  /* 0x0000000704047c36 */ /* 0x000fe20008000000 */
[----:B------:R-:W-:Y:S02]  /*2510*/  F2FP.BF16.F32.PACK_AB R65, R67, R66 ;  /* 0x000000424341723e */ /* 0x000fe400000010ff */
[----:B------:R-:W-:Y:S02]  /*2520*/  F2FP.BF16.F32.PACK_AB R96, R97, R96 ;  /* 0x000000606160723e */ /* 0x000fe400000010ff */
[----:B------:R-:W-:-:S02]  /*2530*/  F2FP.BF16.F32.PACK_AB R66, R69, R68 ;  /* 0x000000444542723e */ /* 0x000fc400000010ff */
[----:B------:R-:W-:Y:S02]  /*2540*/  F2FP.BF16.F32.PACK_AB R67, R71, R70 ;  /* 0x000000464743723e */ /* 0x000fe400000010ff */
[----:B------:R-:W-:Y:S02]  /*2550*/  F2FP.BF16.F32.PACK_AB R97, R99, R98 ;  /* 0x000000626361723e */ /* 0x000fe400000010ff */
[----:B------:R-:W-:Y:S02]  /*2560*/  F2FP.BF16.F32.PACK_AB R128, R129, R128 ;  /* 0x000000808180723e */ /* 0x000fe400000010ff */
[----:B------:R-:W-:Y:S02]  /*2570*/  F2FP.BF16.F32.PACK_AB R40, R41, R40 ;  /* 0x000000282928723e */ /* 0x000fe400000010ff */
[----:B------:R-:W-:Y:S01]  /*2580*/  F2FP.BF16.F32.PACK_AB R98, R101, R100 ;  /* 0x000000646562723e */ /* 0x000fe200000010ff */
[----:B------:R-:W1:Y:S02]  /*2590*/  @!P2 SYNCS.CCTL.IV [UR7+0x60010] ;  /* 0x06001000ff00a9b1 */ /* 0x000e640008000007 */
[----:B-1----:R-:W-:Y:S01]  /*25a0*/  BAR.SYNC.DEFER_BLOCKING 0x0 ;  /* 0x0000000000007b1d */ /* 0x002fe20000010000 */
[----:B------:R-:W-:-:S02]  /*25b0*/  F2FP.BF16.F32.PACK_AB R99, R103, R102 ;  /* 0x000000666763723e */ /* 0x000fc400000010ff */
[----:B------:R-:W-:Y:S02]  /*25c0*/  F2FP.BF16.F32.PACK_AB R129, R131, R130 ;  /* 0x000000828381723e */ /* 0x000fe400000010ff */
[----:B------:R-:W-:Y:S02]  /*25d0*/  F2FP.BF16.F32.PACK_AB R41, R43, R42 ;  /* 0x0000002a2b29723e */ /* 0x000fe400000010ff */
[----:B------:R-:W-:Y:S02]  /*25e0*/  F2FP.BF16.F32.PACK_AB R72, R73, R72 ;  /* 0x000000484948723e */ /* 0x000fe400000010ff */
[----:B------:R-:W-:Y:S02]  /*25f0*/  F2FP.BF16.F32.PACK_AB R130, R133, R132 ;  /* 0x000000848582723e */ /* 0x000fe400000010ff */
[----:B------:R-:W-:Y:S02]  /*2600*/  F2FP.BF16.F32.PACK_AB R131, R135, R134 ;  /* 0x000000868783723e */ /* 0x000fe400000010ff */
[----:B------:R-:W-:-:S02]  /*2610*/  LOP3.LUT R0, R0, 0x60, RZ, 0x3c, !PT ;  /* 0x0000006000007812 */ /* 0x000fc400078e3cff */
[----:B------:R-:W-:Y:S02]  /*2620*/  F2FP.BF16.F32.PACK_AB R42, R45, R44 ;  /* 0x0000002c2d2a723e */ /* 0x000fe400000010ff */
[----:B------:R-:W-:Y:S01]  /*2630*/  F2FP.BF16.F32.PACK_AB R43, R47, R46 ;  /* 0x0000002e2f2b723e */ /* 0x000fe200000010ff */
[----:B------:R-:W-:Y:S01]  /*2640*/  VIADD R0, R0, UR7 ;  /* 0x0000000700007c36 */ /* 0x000fe20008000000 */
[----:B------:R-:W-:Y:S02]  /*2650*/  F2FP.BF16.F32.PACK_AB R73, R75, R74 ;  /* 0x0000004a4b49723e */ /* 0x000fe400000010ff */
[----:B------:R-:W-:Y:S02]  /*2660*/  F2FP.BF16.F32.PACK_AB R104, R105, R104 ;  /* 0x000000686968723e */ /* 0x000fe400000010ff */
[----:B------:R-:W-:Y:S01]  /*2670*/  F2FP.BF16.F32.PACK_AB R74, R77, R76 ;  /* 0x0000004c4d4a723e */ /* 0x000fe200000010ff */
[----:B------:R-:W1:Y:S02]  /*2680*/  @!P2 SYNCS.CCTL.IV [UR7+0x60018] ;  /* 0x06001800ff00a9b1 */ /* 0x000e640008000007 */
[----:B-1----:R-:W-:Y:S01]  /*2690*/  STSM.16.M88.4 [R2], R24 ;  /* 0x0000001802007844 */ /* 0x002fe20000000200 */
[----:B------:R-:W-:-:S02]  /*26a0*/  F2FP.BF16.F32.PACK_AB R75, R79, R78 ;  /* 0x0000004e4f4b723e */ /* 0x000fc400000010ff */
[----:B------:R-:W-:Y:S01]  /*26b0*/  F2FP.BF16.F32.PACK_AB R105, R107, R106 ;  /* 0x0000006a6b69723e */ /* 0x000fe200000010ff */
[----:B------:R-:W-:Y:S01]  /*26c0*/  STSM.16.M88.4 [R2+0x4000], R56 ;  /* 0x0040003802007844 */ /* 0x000fe20000000200 */
[----:B------:R-:W-:Y:S02]  /*26d0*/  F2FP.BF16.F32.PACK_AB R136, R137, R136 ;  /* 0x000000888988723e */ /* 0x000fe400000010ff */
[----:B------:R-:W-:Y:S01]  /*26e0*/  F2FP.BF16.F32.PACK_AB R48, R49, R48 ;  /* 0x000000303130723e */ /* 0x000fe200000010ff */
[----:B------:R-:W-:Y:S01]  /*26f0*/  STSM.16.M88.4 [R2+0x8000], R88 ;  /* 0x0080005802007844 */ /* 0x000fe20000000200 */
[----:B------:R-:W-:Y:S02]  /*2700*/  F2FP.BF16.F32.PACK_AB R106, R109, R108 ;  /* 0x0000006c6d6a723e */ /* 0x000fe400000010ff */
[----:B------:R-:W-:Y:S01]  /*2710*/  F2FP.BF16.F32.PACK_AB R107, R111, R110 ;  /* 0x0000006e6f6b723e */ /* 0x000fe200000010ff */
[----:B------:R-:W-:Y:S01]  /*2720*/  STSM.16.M88.4 [R2+0xc000], R120 ;  /* 0x00c0007802007844 */ /* 0x000fe20000000200 */
[----:B------:R-:W-:-:S02]  /*2730*/  F2FP.BF16.F32.PACK_AB R137, R139, R138 ;  /* 0x0000008a8b89723e */ /* 0x000fc400000010ff */
[----:B------:R-:W-:Y:S01]  /*2740*/  F2FP.BF16.F32.PACK_AB R49, R51, R50 ;  /* 0x000000323331723e */ /* 0x000fe200000010ff */
[----:B------:R-:W-:Y:S01]  /*2750*/  STSM.16.M88.4 [R3], R32 ;  /* 0x0000002003007844 */ /* 0x000fe20000000200 */
        /* <DEDUP_REMOVED lines=8> */
[----:B------:R-:W-:Y:S01]  /*27e0*/  STSM.16.M88.4 [R3+0xc000], R128 ;  /* 0x00c0008003007844 */ /* 0x000fe20000000200 */
[----:B------:R-:W-:Y:S02]  /*27f0*/  F2FP.BF16.F32.PACK_AB R112, R113, R112 ;  /* 0x000000707170723e */ /* 0x000fe400000010ff */
[----:B------:R-:W-:Y:S01]  /*2800*/  F2FP.BF16.F32.PACK_AB R82, R85, R84 ;  /* 0x000000545552723e */ /* 0x000fe200000010ff */
[----:B------:R-:W-:Y:S01]  /*2810*/  STSM.16.M88.4 [R4], R40 ;  /* 0x0000002804007844 */ /* 0x000fe20000000200 */
        /* <DEDUP_REMOVED lines=11> */
[----:B------:R-:W-:Y:S01]  /*28d0*/  STSM.16.M88.4 [R0], R48 ;  /* 0x0000003000007844 */ /* 0x000fe20000000200 */
[----:B------:R-:W-:-:S03]  /*28e0*/  ISETP.LT.U32.AND P0, PT, R6, 0x80, P0 ;  /* 0x000000800600780c */ /* 0x000fc60000701070 */
[----:B------:R-:W-:Y:S04]  /*28f0*/  STSM.16.M88.4 [R0+0x4000], R80 ;  /* 0x0040005000007844 */ /* 0x000fe80000000200 */
[----:B------:R-:W-:Y:S04]  /*2900*/  STSM.16.M88.4 [R0+0x8000], R112 ;  /* 0x0080007000007844 */ /* 0x000fe80000000200 */
[----:B------:R-:W-:Y:S02]  /*2910*/  STSM.16.M88.4 [R0+0xc000], R144 ;  /* 0x00c0009000007844 */ /* 0x000fe40000000200 */
[----:B------:R-:W-:Y:S01]  /*2920*/  VOTEU.ANY UP0, P0 ;  /* 0x00000000003f7886 */ /* 0x000fe20000000100 */
[----:B------:R-:W-:Y:S01]  /*2930*/  VOTEU.ANY UP1, P0 ;  /* 0x00000000003f7886 */ /* 0x000fe20000020100 */
[----:B------:R1:W-:Y:S06]  /*2940*/  MEMBAR.ALL.CTA ;  /* 0x0000000000007992 */ /* 0x0003ec0000008000 */
[----:B-1----:R-:W1:Y:S01]  /*2950*/  FENCE.VIEW.ASYNC.S ;  /* 0x00000000000073c6 */ /* 0x002e620000000000 */
[----:B---3--:R-:W-:Y:S01]  /*2960*/  @UP0 UMOV UR4, UR24 ;  /* 0x0000001800040c82 */ /* 0x008fe20008000000 */
[----:B------:R-:W-:Y:S01]  /*2970*/  @UP0 UMOV UR5, UR25 ;  /* 0x0000001900050c82 */ /* 0x000fe20008000000 */
[----:B-1----:R-:W-:Y:S06]  /*2980*/  BAR.SYNC.DEFER_BLOCKING 0x0 ;  /* 0x0000000000007b1d */ /* 0x002fec0000010000 */
[----:B------:R1:W-:Y:S01]  /*2990*/  @UP1 UTMASTG.2D [UR8], [UR4] ;  /* 0x00000008040013b5 */ /* 0x0003e20008008000 */
[----:B------:R0:W-:Y:S01]  /*29a0*/  UTMACMDFLUSH ;  /* 0x00000000000079b7 */ /* 0x0001e20000000000 */
[----:B------:R-:W-:-:S04]  /*29b0*/  DEPBAR.LE SB0, 0x0 ;  /* 0x000080000000791a */ /* 0x000fc80000000000 */
[----:B------:R-:W-:Y:S06]  /*29c0*/  BAR.SYNC.DEFER_BLOCKING 0x0 ;  /* 0x0000000000007b1d */ /* 0x000fec0000010000 */
[----:B-1----:R-:W-:Y:S05]  /*29d0*/  EXIT ;  /* 0x000000000000794d */ /* 0x002fea0003800000 */
.L_x_48:
[----:B------:R-:W1:Y:S02]  /*29e0*/  SYNCS.PHASECHK.TRANS64.TRYWAIT P0, [UR29+0x60000], R2 ;  /* 0x06000002ff0075a7 */ /* 0x000e64000800015d */
[----:B-1----:R-:W-:Y:S05]  /*29f0*/  @!P0 BRA `(.L_x_48) ;  /* 0xfffffffc00f88947 */ /* 0x002fea000383ffff */
[----:B------:R-:W-:Y:S05]  /*2a00*/  BRA `(.L_x_50) ;  /* 0xfffffff400647947 */ /* 0x000fea000383ffff */
.L_x_51:
[----:B------:R-:W-:-:S00]  /*2a10*/  BRA `(.L_x_51) ;  /* 0xfffffffc00fc7947 */ /* 0x000fc0000383ffff */
[----:B------:R-:W-:-:S00]  /*2a20*/  NOP ;  /* 0x0000000000007918 */ /* 0x000fc00000000000 */
        /* <DEDUP_REMOVED lines=13> */
.L_x_52:


//--------------------- .nv.shared.gluon_wgmma    --------------------------
	.section	.nv.shared.gluon_wgmma,"aw",@nobits
	.sectionflags	@""
	.align	16
	.zero		1024


//--------------------- .nv.shared.reserved.0     --------------------------
	.section	.nv.shared.reserved.0,"aw",@nobits
	.weak		__nv_reservedSMEM_offset_0_alias
	.size		__nv_reservedSMEM_offset_0_alias, 0, 0
	.other		__nv_reservedSMEM_offset_0_alias,@"STO_CUDA_RESERVED_SHARED STV_DEFAULT"
__nv_reservedSMEM_offset_0_alias:
	.zero		0


//--------------------- .nv.constant0.gluon_wgmma --------------------------
	.section	.nv.constant0.gluon_wgmma,"a",@progbits
	.sectionflags	@""
	.align	4
.nv.constant0.gluon_wgmma:
	.zero		608


//--------------------- SYMBOLS --------------------------

	.type		.nv.reservedSmem.offset0,@object
	.size		.nv.reservedSmem.offset0,0x4
